//
// Generated by NVIDIA NVVM Compiler
//
// Compiler Build ID: CL-36424714
// Cuda compilation tools, release 13.0, V13.0.88
// Based on NVVM 20.0.0
//

.version 9.0
.target sm_100
.address_size 64

	// .globl	_ZN3cub18CUB_300001_SM_10006detail11EmptyKernelIvEEvv
.global .align 1 .b8 _ZN30_INTERNAL_4d1a649e_4_k_cu_main4cuda3std3__45__cpo5beginE[1];
.global .align 1 .b8 _ZN30_INTERNAL_4d1a649e_4_k_cu_main4cuda3std3__45__cpo3endE[1];
.global .align 1 .b8 _ZN30_INTERNAL_4d1a649e_4_k_cu_main4cuda3std3__45__cpo6cbeginE[1];
.global .align 1 .b8 _ZN30_INTERNAL_4d1a649e_4_k_cu_main4cuda3std3__45__cpo4cendE[1];
.global .align 1 .b8 _ZN30_INTERNAL_4d1a649e_4_k_cu_main4cuda3std3__45__cpo6rbeginE[1];
.global .align 1 .b8 _ZN30_INTERNAL_4d1a649e_4_k_cu_main4cuda3std3__45__cpo4rendE[1];
.global .align 1 .b8 _ZN30_INTERNAL_4d1a649e_4_k_cu_main4cuda3std3__45__cpo7crbeginE[1];
.global .align 1 .b8 _ZN30_INTERNAL_4d1a649e_4_k_cu_main4cuda3std3__45__cpo5crendE[1];
.global .align 1 .b8 _ZN30_INTERNAL_4d1a649e_4_k_cu_main4cuda3std3__432_GLOBAL__N__4d1a649e_4_k_cu_main6ignoreE[1];
.global .align 1 .b8 _ZN30_INTERNAL_4d1a649e_4_k_cu_main4cuda3std3__419piecewise_constructE[1];
.global .align 1 .b8 _ZN30_INTERNAL_4d1a649e_4_k_cu_main4cuda3std3__48in_placeE[1];
.global .align 1 .b8 _ZN30_INTERNAL_4d1a649e_4_k_cu_main4cuda3std3__420unreachable_sentinelE[1];
.global .align 1 .b8 _ZN30_INTERNAL_4d1a649e_4_k_cu_main4cuda3std3__47nulloptE[1];
.global .align 1 .b8 _ZN30_INTERNAL_4d1a649e_4_k_cu_main4cuda3std3__48unexpectE[1];
.global .align 1 .b8 _ZN30_INTERNAL_4d1a649e_4_k_cu_main4cuda3std6ranges3__45__cpo4swapE[1];
.global .align 1 .b8 _ZN30_INTERNAL_4d1a649e_4_k_cu_main4cuda3std6ranges3__45__cpo9iter_moveE[1];
.global .align 1 .b8 _ZN30_INTERNAL_4d1a649e_4_k_cu_main4cuda3std6ranges3__45__cpo5beginE[1];
.global .align 1 .b8 _ZN30_INTERNAL_4d1a649e_4_k_cu_main4cuda3std6ranges3__45__cpo3endE[1];
.global .align 1 .b8 _ZN30_INTERNAL_4d1a649e_4_k_cu_main4cuda3std6ranges3__45__cpo6cbeginE[1];
.global .align 1 .b8 _ZN30_INTERNAL_4d1a649e_4_k_cu_main4cuda3std6ranges3__45__cpo4cendE[1];
.global .align 1 .b8 _ZN30_INTERNAL_4d1a649e_4_k_cu_main4cuda3std6ranges3__45__cpo7advanceE[1];
.global .align 1 .b8 _ZN30_INTERNAL_4d1a649e_4_k_cu_main4cuda3std6ranges3__45__cpo9iter_swapE[1];
.global .align 1 .b8 _ZN30_INTERNAL_4d1a649e_4_k_cu_main4cuda3std6ranges3__45__cpo4nextE[1];
.global .align 1 .b8 _ZN30_INTERNAL_4d1a649e_4_k_cu_main4cuda3std6ranges3__45__cpo4prevE[1];
.global .align 1 .b8 _ZN30_INTERNAL_4d1a649e_4_k_cu_main4cuda3std6ranges3__45__cpo4dataE[1];
.global .align 1 .b8 _ZN30_INTERNAL_4d1a649e_4_k_cu_main4cuda3std6ranges3__45__cpo5cdataE[1];
.global .align 1 .b8 _ZN30_INTERNAL_4d1a649e_4_k_cu_main4cuda3std6ranges3__45__cpo4sizeE[1];
.global .align 1 .b8 _ZN30_INTERNAL_4d1a649e_4_k_cu_main4cuda3std6ranges3__45__cpo5ssizeE[1];
.global .align 1 .b8 _ZN30_INTERNAL_4d1a649e_4_k_cu_main4cuda3std6ranges3__45__cpo8distanceE[1];
.global .align 1 .b8 _ZN30_INTERNAL_4d1a649e_4_k_cu_main6thrust24THRUST_300001_SM_1000_NS8cuda_cub3parE[1];
.global .align 1 .b8 _ZN30_INTERNAL_4d1a649e_4_k_cu_main6thrust24THRUST_300001_SM_1000_NS8cuda_cub10par_nosyncE[1];
.global .align 1 .b8 _ZN30_INTERNAL_4d1a649e_4_k_cu_main6thrust24THRUST_300001_SM_1000_NS6system6detail10sequential3seqE[1];
.global .align 1 .b8 _ZN30_INTERNAL_4d1a649e_4_k_cu_main6thrust24THRUST_300001_SM_1000_NS6system3cpp3parE[1];
.global .align 1 .b8 _ZN30_INTERNAL_4d1a649e_4_k_cu_main6thrust24THRUST_300001_SM_1000_NS12placeholders2_1E[1];
.global .align 1 .b8 _ZN30_INTERNAL_4d1a649e_4_k_cu_main6thrust24THRUST_300001_SM_1000_NS12placeholders2_2E[1];
.global .align 1 .b8 _ZN30_INTERNAL_4d1a649e_4_k_cu_main6thrust24THRUST_300001_SM_1000_NS12placeholders2_3E[1];
.global .align 1 .b8 _ZN30_INTERNAL_4d1a649e_4_k_cu_main6thrust24THRUST_300001_SM_1000_NS12placeholders2_4E[1];
.global .align 1 .b8 _ZN30_INTERNAL_4d1a649e_4_k_cu_main6thrust24THRUST_300001_SM_1000_NS12placeholders2_5E[1];
.global .align 1 .b8 _ZN30_INTERNAL_4d1a649e_4_k_cu_main6thrust24THRUST_300001_SM_1000_NS12placeholders2_6E[1];
.global .align 1 .b8 _ZN30_INTERNAL_4d1a649e_4_k_cu_main6thrust24THRUST_300001_SM_1000_NS12placeholders2_7E[1];
.global .align 1 .b8 _ZN30_INTERNAL_4d1a649e_4_k_cu_main6thrust24THRUST_300001_SM_1000_NS12placeholders2_8E[1];
.global .align 1 .b8 _ZN30_INTERNAL_4d1a649e_4_k_cu_main6thrust24THRUST_300001_SM_1000_NS12placeholders2_9E[1];
.global .align 1 .b8 _ZN30_INTERNAL_4d1a649e_4_k_cu_main6thrust24THRUST_300001_SM_1000_NS12placeholders3_10E[1];
.global .align 1 .b8 _ZN30_INTERNAL_4d1a649e_4_k_cu_main6thrust24THRUST_300001_SM_1000_NS3seqE[1];
.global .align 1 .b8 _ZN30_INTERNAL_4d1a649e_4_k_cu_main6thrust24THRUST_300001_SM_1000_NS6deviceE[1];

.visible .entry _ZN3cub18CUB_300001_SM_10006detail11EmptyKernelIvEEvv()
{


	ret;

}
	// .globl	_ZN3cub18CUB_300001_SM_10006detail8for_each13static_kernelINS2_12policy_hub_t12policy_500_tEmN6thrust24THRUST_300001_SM_1000_NS8cuda_cub20__uninitialized_fill7functorINS7_10device_ptrIdEEdEEEEvT0_T1_
.visible .entry _ZN3cub18CUB_300001_SM_10006detail8for_each13static_kernelINS2_12policy_hub_t12policy_500_tEmN6thrust24THRUST_300001_SM_1000_NS8cuda_cub20__uninitialized_fill7functorINS7_10device_ptrIdEEdEEEEvT0_T1_(
	.param .u64 _ZN3cub18CUB_300001_SM_10006detail8for_each13static_kernelINS2_12policy_hub_t12policy_500_tEmN6thrust24THRUST_300001_SM_1000_NS8cuda_cub20__uninitialized_fill7functorINS7_10device_ptrIdEEdEEEEvT0_T1__param_0,
	.param .align 8 .b8 _ZN3cub18CUB_300001_SM_10006detail8for_each13static_kernelINS2_12policy_hub_t12policy_500_tEmN6thrust24THRUST_300001_SM_1000_NS8cuda_cub20__uninitialized_fill7functorINS7_10device_ptrIdEEdEEEEvT0_T1__param_1[16]
)
.maxntid 256
{
	.reg .pred 	%p<4>;
	.reg .b32 	%r<5>;
	.reg .b64 	%rd<16>;
	.reg .b64 	%fd<3>;

	ld.param.f64 	%fd2, [_ZN3cub18CUB_300001_SM_10006detail8for_each13static_kernelINS2_12policy_hub_t12policy_500_tEmN6thrust24THRUST_300001_SM_1000_NS8cuda_cub20__uninitialized_fill7functorINS7_10device_ptrIdEEdEEEEvT0_T1__param_1+8];
	ld.param.u64 	%rd4, [_ZN3cub18CUB_300001_SM_10006detail8for_each13static_kernelINS2_12policy_hub_t12policy_500_tEmN6thrust24THRUST_300001_SM_1000_NS8cuda_cub20__uninitialized_fill7functorINS7_10device_ptrIdEEdEEEEvT0_T1__param_1];
	ld.param.u64 	%rd5, [_ZN3cub18CUB_300001_SM_10006detail8for_each13static_kernelINS2_12policy_hub_t12policy_500_tEmN6thrust24THRUST_300001_SM_1000_NS8cuda_cub20__uninitialized_fill7functorINS7_10device_ptrIdEEdEEEEvT0_T1__param_0];
	mov.u32 	%r2, %ctaid.x;
	mul.wide.u32 	%rd1, %r2, 512;
	sub.s64 	%rd2, %rd5, %rd1;
	setp.lt.u64 	%p1, %rd2, 512;
	@%p1 bra 	$L__BB1_2;
	mov.u32 	%r4, %tid.x;
	cvta.to.global.u64 	%rd11, %rd4;
	cvt.u64.u32 	%rd12, %r4;
	add.s64 	%rd13, %rd1, %rd12;
	shl.b64 	%rd14, %rd13, 3;
	add.s64 	%rd15, %rd11, %rd14;
	st.global.f64 	[%rd15], %fd2;
	st.global.f64 	[%rd15+2048], %fd2;
	bra.uni 	$L__BB1_6;
$L__BB1_2:
	cvta.to.global.u64 	%rd6, %rd4;
	mov.u32 	%r1, %tid.x;
	cvt.u64.u32 	%rd7, %r1;
	setp.le.u64 	%p2, %rd2, %rd7;
	add.s64 	%rd8, %rd1, %rd7;
	shl.b64 	%rd9, %rd8, 3;
	add.s64 	%rd3, %rd6, %rd9;
	@%p2 bra 	$L__BB1_4;
	st.global.f64 	[%rd3], %fd2;
$L__BB1_4:
	add.s32 	%r3, %r1, 256;
	cvt.u64.u32 	%rd10, %r3;
	setp.le.u64 	%p3, %rd2, %rd10;
	@%p3 bra 	$L__BB1_6;
	st.global.f64 	[%rd3+2048], %fd2;
$L__BB1_6:
	ret;

}
	// .globl	_ZN3cub18CUB_300001_SM_10006detail9transform16transform_kernelINS2_10policy_hubILb1EN4cuda3std3__45tupleIJN6thrust24THRUST_300001_SM_1000_NS17counting_iteratorIiNSA_11use_defaultESC_SC_EEEEEE10policy1000Ei7rng_gpuNSA_6detail15normal_iteratorINSA_10device_ptrIdEEEEJSD_EEEvT0_iT1_T2_DpNS2_10kernel_argIT3_EE
.visible .entry _ZN3cub18CUB_300001_SM_10006detail9transform16transform_kernelINS2_10policy_hubILb1EN4cuda3std3__45tupleIJN6thrust24THRUST_300001_SM_1000_NS17counting_iteratorIiNSA_11use_defaultESC_SC_EEEEEE10policy1000Ei7rng_gpuNSA_6detail15normal_iteratorINSA_10device_ptrIdEEEEJSD_EEEvT0_iT1_T2_DpNS2_10kernel_argIT3_EE(
	.param .u32 _ZN3cub18CUB_300001_SM_10006detail9transform16transform_kernelINS2_10policy_hubILb1EN4cuda3std3__45tupleIJN6thrust24THRUST_300001_SM_1000_NS17counting_iteratorIiNSA_11use_defaultESC_SC_EEEEEE10policy1000Ei7rng_gpuNSA_6detail15normal_iteratorINSA_10device_ptrIdEEEEJSD_EEEvT0_iT1_T2_DpNS2_10kernel_argIT3_EE_param_0,
	.param .u32 _ZN3cub18CUB_300001_SM_10006detail9transform16transform_kernelINS2_10policy_hubILb1EN4cuda3std3__45tupleIJN6thrust24THRUST_300001_SM_1000_NS17counting_iteratorIiNSA_11use_defaultESC_SC_EEEEEE10policy1000Ei7rng_gpuNSA_6detail15normal_iteratorINSA_10device_ptrIdEEEEJSD_EEEvT0_iT1_T2_DpNS2_10kernel_argIT3_EE_param_1,
	.param .align 1 .b8 _ZN3cub18CUB_300001_SM_10006detail9transform16transform_kernelINS2_10policy_hubILb1EN4cuda3std3__45tupleIJN6thrust24THRUST_300001_SM_1000_NS17counting_iteratorIiNSA_11use_defaultESC_SC_EEEEEE10policy1000Ei7rng_gpuNSA_6detail15normal_iteratorINSA_10device_ptrIdEEEEJSD_EEEvT0_iT1_T2_DpNS2_10kernel_argIT3_EE_param_2[1],
	.param .align 8 .b8 _ZN3cub18CUB_300001_SM_10006detail9transform16transform_kernelINS2_10policy_hubILb1EN4cuda3std3__45tupleIJN6thrust24THRUST_300001_SM_1000_NS17counting_iteratorIiNSA_11use_defaultESC_SC_EEEEEE10policy1000Ei7rng_gpuNSA_6detail15normal_iteratorINSA_10device_ptrIdEEEEJSD_EEEvT0_iT1_T2_DpNS2_10kernel_argIT3_EE_param_3[8],
	.param .align 8 .b8 _ZN3cub18CUB_300001_SM_10006detail9transform16transform_kernelINS2_10policy_hubILb1EN4cuda3std3__45tupleIJN6thrust24THRUST_300001_SM_1000_NS17counting_iteratorIiNSA_11use_defaultESC_SC_EEEEEE10policy1000Ei7rng_gpuNSA_6detail15normal_iteratorINSA_10device_ptrIdEEEEJSD_EEEvT0_iT1_T2_DpNS2_10kernel_argIT3_EE_param_4[16]
)
.maxntid 128
{
	.reg .pred 	%p<27>;
	.reg .b32 	%r<286>;
	.reg .b64 	%rd<20>;
	.reg .b64 	%fd<31>;

	ld.param.u32 	%r1, [_ZN3cub18CUB_300001_SM_10006detail9transform16transform_kernelINS2_10policy_hubILb1EN4cuda3std3__45tupleIJN6thrust24THRUST_300001_SM_1000_NS17counting_iteratorIiNSA_11use_defaultESC_SC_EEEEEE10policy1000Ei7rng_gpuNSA_6detail15normal_iteratorINSA_10device_ptrIdEEEEJSD_EEEvT0_iT1_T2_DpNS2_10kernel_argIT3_EE_param_4];
	ld.param.u32 	%r55, [_ZN3cub18CUB_300001_SM_10006detail9transform16transform_kernelINS2_10policy_hubILb1EN4cuda3std3__45tupleIJN6thrust24THRUST_300001_SM_1000_NS17counting_iteratorIiNSA_11use_defaultESC_SC_EEEEEE10policy1000Ei7rng_gpuNSA_6detail15normal_iteratorINSA_10device_ptrIdEEEEJSD_EEEvT0_iT1_T2_DpNS2_10kernel_argIT3_EE_param_0];
	ld.param.u64 	%rd7, [_ZN3cub18CUB_300001_SM_10006detail9transform16transform_kernelINS2_10policy_hubILb1EN4cuda3std3__45tupleIJN6thrust24THRUST_300001_SM_1000_NS17counting_iteratorIiNSA_11use_defaultESC_SC_EEEEEE10policy1000Ei7rng_gpuNSA_6detail15normal_iteratorINSA_10device_ptrIdEEEEJSD_EEEvT0_iT1_T2_DpNS2_10kernel_argIT3_EE_param_3];
	ld.param.u32 	%r54, [_ZN3cub18CUB_300001_SM_10006detail9transform16transform_kernelINS2_10policy_hubILb1EN4cuda3std3__45tupleIJN6thrust24THRUST_300001_SM_1000_NS17counting_iteratorIiNSA_11use_defaultESC_SC_EEEEEE10policy1000Ei7rng_gpuNSA_6detail15normal_iteratorINSA_10device_ptrIdEEEEJSD_EEEvT0_iT1_T2_DpNS2_10kernel_argIT3_EE_param_1];
	cvta.to.global.u64 	%rd1, %rd7;
	shl.b32 	%r56, %r54, 7;
	mov.u32 	%r57, %ctaid.x;
	mul.lo.s32 	%r2, %r56, %r57;
	sub.s32 	%r58, %r55, %r2;
	min.s32 	%r3, %r56, %r58;
	add.s32 	%r4, %r1, %r2;
	setp.gt.s32 	%p1, %r56, %r58;
	@%p1 bra 	$L__BB2_8;
	setp.lt.s32 	%p2, %r54, 1;
	@%p2 bra 	$L__BB2_25;
	mov.u32 	%r5, %tid.x;
	and.b32  	%r6, %r54, 3;
	setp.lt.u32 	%p3, %r54, 4;
	mov.b32 	%r282, 0;
	@%p3 bra 	$L__BB2_5;
	and.b32  	%r282, %r54, 2147483644;
	neg.s32 	%r276, %r282;
	add.s32 	%r60, %r1, %r5;
	add.s32 	%r61, %r60, %r2;
	mul.lo.s32 	%r275, %r61, 18998;
	add.s32 	%r274, %r275, 2431744;
	add.s32 	%r273, %r275, 4863488;
	mul.wide.s32 	%rd8, %r2, 8;
	add.s64 	%rd9, %rd8, %rd1;
	add.s64 	%rd2, %rd9, 2048;
	add.s32 	%r271, %r275, 7295232;
	mov.u32 	%r272, %r5;
$L__BB2_4:
	mul.hi.u32 	%r62, %r275, 3;
	sub.s32 	%r63, %r275, %r62;
	shr.u32 	%r64, %r63, 1;
	add.s32 	%r65, %r64, %r62;
	shr.u32 	%r66, %r65, 30;
	mul.lo.s32 	%r67, %r66, 2147483647;
	sub.s32 	%r68, %r275, %r67;
	mul.hi.u32 	%r69, %r274, 3;
	sub.s32 	%r70, %r274, %r69;
	shr.u32 	%r71, %r70, 1;
	add.s32 	%r72, %r71, %r69;
	shr.u32 	%r73, %r72, 30;
	mul.lo.s32 	%r74, %r73, 2147483647;
	sub.s32 	%r75, %r274, %r74;
	mul.hi.u32 	%r76, %r273, 3;
	sub.s32 	%r77, %r273, %r76;
	shr.u32 	%r78, %r77, 1;
	add.s32 	%r79, %r78, %r76;
	shr.u32 	%r80, %r79, 30;
	mul.lo.s32 	%r81, %r80, 2147483647;
	sub.s32 	%r82, %r273, %r81;
	mul.wide.s32 	%rd10, %r272, 8;
	add.s64 	%rd11, %rd2, %rd10;
	mul.hi.u32 	%r83, %r271, 3;
	sub.s32 	%r84, %r271, %r83;
	shr.u32 	%r85, %r84, 1;
	add.s32 	%r86, %r85, %r83;
	shr.u32 	%r87, %r86, 30;
	mul.lo.s32 	%r88, %r87, 2147483647;
	sub.s32 	%r89, %r271, %r88;
	max.u32 	%r90, %r68, 1;
	mul.hi.u32 	%r91, %r90, 1581746633;
	shr.u32 	%r92, %r91, 14;
	mul.lo.s32 	%r93, %r92, 44488;
	sub.s32 	%r94, %r90, %r93;
	mul.lo.s32 	%r95, %r94, 48271;
	mul.lo.s32 	%r96, %r92, 3399;
	setp.lt.u32 	%p4, %r95, %r96;
	xor.b32  	%r97, %r96, 2147483647;
	neg.s32 	%r98, %r96;
	selp.b32 	%r99, %r97, %r98, %p4;
	add.s32 	%r100, %r95, %r99;
	add.s32 	%r101, %r100, -1;
	cvt.rn.f64.u32 	%fd1, %r101;
	div.rn.f64 	%fd2, %fd1, 0d41DFFFFFFF800000;
	fma.rn.f64 	%fd3, %fd2, 0d4030000000000000, 0d4039000000000000;
	st.global.f64 	[%rd11+-2048], %fd3;
	max.u32 	%r102, %r75, 1;
	mul.hi.u32 	%r103, %r102, 1581746633;
	shr.u32 	%r104, %r103, 14;
	mul.lo.s32 	%r105, %r104, 44488;
	sub.s32 	%r106, %r102, %r105;
	mul.lo.s32 	%r107, %r106, 48271;
	mul.lo.s32 	%r108, %r104, 3399;
	setp.lt.u32 	%p5, %r107, %r108;
	xor.b32  	%r109, %r108, 2147483647;
	neg.s32 	%r110, %r108;
	selp.b32 	%r111, %r109, %r110, %p5;
	add.s32 	%r112, %r107, %r111;
	add.s32 	%r113, %r112, -1;
	cvt.rn.f64.u32 	%fd4, %r113;
	div.rn.f64 	%fd5, %fd4, 0d41DFFFFFFF800000;
	fma.rn.f64 	%fd6, %fd5, 0d4030000000000000, 0d4039000000000000;
	st.global.f64 	[%rd11+-1024], %fd6;
	max.u32 	%r114, %r82, 1;
	mul.hi.u32 	%r115, %r114, 1581746633;
	shr.u32 	%r116, %r115, 14;
	mul.lo.s32 	%r117, %r116, 44488;
	sub.s32 	%r118, %r114, %r117;
	mul.lo.s32 	%r119, %r118, 48271;
	mul.lo.s32 	%r120, %r116, 3399;
	setp.lt.u32 	%p6, %r119, %r120;
	xor.b32  	%r121, %r120, 2147483647;
	neg.s32 	%r122, %r120;
	selp.b32 	%r123, %r121, %r122, %p6;
	add.s32 	%r124, %r119, %r123;
	add.s32 	%r125, %r124, -1;
	cvt.rn.f64.u32 	%fd7, %r125;
	div.rn.f64 	%fd8, %fd7, 0d41DFFFFFFF800000;
	fma.rn.f64 	%fd9, %fd8, 0d4030000000000000, 0d4039000000000000;
	st.global.f64 	[%rd11], %fd9;
	max.u32 	%r126, %r89, 1;
	mul.hi.u32 	%r127, %r126, 1581746633;
	shr.u32 	%r128, %r127, 14;
	mul.lo.s32 	%r129, %r128, 44488;
	sub.s32 	%r130, %r126, %r129;
	mul.lo.s32 	%r131, %r130, 48271;
	mul.lo.s32 	%r132, %r128, 3399;
	setp.lt.u32 	%p7, %r131, %r132;
	xor.b32  	%r133, %r132, 2147483647;
	neg.s32 	%r134, %r132;
	selp.b32 	%r135, %r133, %r134, %p7;
	add.s32 	%r136, %r131, %r135;
	add.s32 	%r137, %r136, -1;
	cvt.rn.f64.u32 	%fd10, %r137;
	div.rn.f64 	%fd11, %fd10, 0d41DFFFFFFF800000;
	fma.rn.f64 	%fd12, %fd11, 0d4030000000000000, 0d4039000000000000;
	st.global.f64 	[%rd11+1024], %fd12;
	add.s32 	%r276, %r276, 4;
	add.s32 	%r275, %r275, 9726976;
	add.s32 	%r274, %r274, 9726976;
	add.s32 	%r273, %r273, 9726976;
	add.s32 	%r272, %r272, 512;
	add.s32 	%r271, %r271, 9726976;
	setp.eq.s32 	%p8, %r276, 0;
	@%p8 bra 	$L__BB2_5;
	bra.uni 	$L__BB2_4;
$L__BB2_5:
	setp.eq.s32 	%p9, %r6, 0;
	@%p9 bra 	$L__BB2_25;
	mul.wide.s32 	%rd12, %r2, 8;
	add.s64 	%rd6, %rd1, %rd12;
	shl.b32 	%r138, %r282, 7;
	add.s32 	%r285, %r5, %r138;
	add.s32 	%r139, %r1, %r5;
	add.s32 	%r140, %r139, %r2;
	add.s32 	%r141, %r140, %r138;
	mul.lo.s32 	%r284, %r141, 18998;
	neg.s32 	%r283, %r6;
$L__BB2_7:
	.pragma "nounroll";
	mul.wide.s32 	%rd13, %r285, 8;
	add.s64 	%rd14, %rd6, %rd13;
	mul.hi.u32 	%r142, %r284, 3;
	sub.s32 	%r143, %r284, %r142;
	shr.u32 	%r144, %r143, 1;
	add.s32 	%r145, %r144, %r142;
	shr.u32 	%r146, %r145, 30;
	mul.lo.s32 	%r147, %r146, 2147483647;
	sub.s32 	%r148, %r284, %r147;
	max.u32 	%r149, %r148, 1;
	mul.hi.u32 	%r150, %r149, 1581746633;
	shr.u32 	%r151, %r150, 14;
	mul.lo.s32 	%r152, %r151, 44488;
	sub.s32 	%r153, %r149, %r152;
	mul.lo.s32 	%r154, %r153, 48271;
	mul.lo.s32 	%r155, %r151, 3399;
	setp.lt.u32 	%p10, %r154, %r155;
	xor.b32  	%r156, %r155, 2147483647;
	neg.s32 	%r157, %r155;
	selp.b32 	%r158, %r156, %r157, %p10;
	add.s32 	%r159, %r154, %r158;
	add.s32 	%r160, %r159, -1;
	cvt.rn.f64.u32 	%fd13, %r160;
	div.rn.f64 	%fd14, %fd13, 0d41DFFFFFFF800000;
	fma.rn.f64 	%fd15, %fd14, 0d4030000000000000, 0d4039000000000000;
	st.global.f64 	[%rd14], %fd15;
	add.s32 	%r285, %r285, 128;
	add.s32 	%r284, %r284, 2431744;
	add.s32 	%r283, %r283, 1;
	setp.ne.s32 	%p11, %r283, 0;
	@%p11 bra 	$L__BB2_7;
	bra.uni 	$L__BB2_25;
$L__BB2_8:
	setp.lt.s32 	%p12, %r54, 1;
	@%p12 bra 	$L__BB2_25;
	mov.u32 	%r13, %tid.x;
	and.b32  	%r14, %r54, 3;
	setp.lt.u32 	%p13, %r54, 4;
	mov.b32 	%r278, 0;
	@%p13 bra 	$L__BB2_20;
	and.b32  	%r278, %r54, 2147483644;
	mul.wide.s32 	%rd15, %r2, 8;
	add.s64 	%rd3, %rd1, %rd15;
	mov.b32 	%r277, 0;
$L__BB2_11:
	shl.b32 	%r163, %r277, 7;
	add.s32 	%r29, %r163, %r13;
	setp.ge.s32 	%p14, %r29, %r3;
	mul.wide.s32 	%rd16, %r29, 8;
	add.s64 	%rd4, %rd3, %rd16;
	@%p14 bra 	$L__BB2_13;
	add.s32 	%r164, %r29, %r4;
	mul.lo.s32 	%r165, %r164, 18998;
	mul.hi.u32 	%r166, %r165, 3;
	sub.s32 	%r167, %r165, %r166;
	shr.u32 	%r168, %r167, 1;
	add.s32 	%r169, %r168, %r166;
	shr.u32 	%r170, %r169, 30;
	mul.lo.s32 	%r171, %r170, 2147483647;
	sub.s32 	%r172, %r165, %r171;
	max.u32 	%r173, %r172, 1;
	mul.hi.u32 	%r174, %r173, 1581746633;
	shr.u32 	%r175, %r174, 14;
	mul.lo.s32 	%r176, %r175, 44488;
	sub.s32 	%r177, %r173, %r176;
	mul.lo.s32 	%r178, %r177, 48271;
	mul.lo.s32 	%r179, %r175, 3399;
	setp.lt.u32 	%p15, %r178, %r179;
	xor.b32  	%r180, %r179, 2147483647;
	neg.s32 	%r181, %r179;
	selp.b32 	%r182, %r180, %r181, %p15;
	add.s32 	%r183, %r178, %r182;
	add.s32 	%r184, %r183, -1;
	cvt.rn.f64.u32 	%fd16, %r184;
	div.rn.f64 	%fd17, %fd16, 0d41DFFFFFFF800000;
	fma.rn.f64 	%fd18, %fd17, 0d4030000000000000, 0d4039000000000000;
	st.global.f64 	[%rd4], %fd18;
$L__BB2_13:
	add.s32 	%r30, %r29, 128;
	setp.ge.s32 	%p16, %r30, %r3;
	@%p16 bra 	$L__BB2_15;
	add.s32 	%r185, %r30, %r4;
	mul.lo.s32 	%r186, %r185, 18998;
	mul.hi.u32 	%r187, %r186, 3;
	sub.s32 	%r188, %r186, %r187;
	shr.u32 	%r189, %r188, 1;
	add.s32 	%r190, %r189, %r187;
	shr.u32 	%r191, %r190, 30;
	mul.lo.s32 	%r192, %r191, 2147483647;
	sub.s32 	%r193, %r186, %r192;
	max.u32 	%r194, %r193, 1;
	mul.hi.u32 	%r195, %r194, 1581746633;
	shr.u32 	%r196, %r195, 14;
	mul.lo.s32 	%r197, %r196, 44488;
	sub.s32 	%r198, %r194, %r197;
	mul.lo.s32 	%r199, %r198, 48271;
	mul.lo.s32 	%r200, %r196, 3399;
	setp.lt.u32 	%p17, %r199, %r200;
	xor.b32  	%r201, %r200, 2147483647;
	neg.s32 	%r202, %r200;
	selp.b32 	%r203, %r201, %r202, %p17;
	add.s32 	%r204, %r199, %r203;
	add.s32 	%r205, %r204, -1;
	cvt.rn.f64.u32 	%fd19, %r205;
	div.rn.f64 	%fd20, %fd19, 0d41DFFFFFFF800000;
	fma.rn.f64 	%fd21, %fd20, 0d4030000000000000, 0d4039000000000000;
	st.global.f64 	[%rd4+1024], %fd21;
$L__BB2_15:
	add.s32 	%r31, %r29, 256;
	setp.ge.s32 	%p18, %r31, %r3;
	@%p18 bra 	$L__BB2_17;
	add.s32 	%r206, %r31, %r4;
	mul.lo.s32 	%r207, %r206, 18998;
	mul.hi.u32 	%r208, %r207, 3;
	sub.s32 	%r209, %r207, %r208;
	shr.u32 	%r210, %r209, 1;
	add.s32 	%r211, %r210, %r208;
	shr.u32 	%r212, %r211, 30;
	mul.lo.s32 	%r213, %r212, 2147483647;
	sub.s32 	%r214, %r207, %r213;
	max.u32 	%r215, %r214, 1;
	mul.hi.u32 	%r216, %r215, 1581746633;
	shr.u32 	%r217, %r216, 14;
	mul.lo.s32 	%r218, %r217, 44488;
	sub.s32 	%r219, %r215, %r218;
	mul.lo.s32 	%r220, %r219, 48271;
	mul.lo.s32 	%r221, %r217, 3399;
	setp.lt.u32 	%p19, %r220, %r221;
	xor.b32  	%r222, %r221, 2147483647;
	neg.s32 	%r223, %r221;
	selp.b32 	%r224, %r222, %r223, %p19;
	add.s32 	%r225, %r220, %r224;
	add.s32 	%r226, %r225, -1;
	cvt.rn.f64.u32 	%fd22, %r226;
	div.rn.f64 	%fd23, %fd22, 0d41DFFFFFFF800000;
	fma.rn.f64 	%fd24, %fd23, 0d4030000000000000, 0d4039000000000000;
	st.global.f64 	[%rd4+2048], %fd24;
$L__BB2_17:
	add.s32 	%r32, %r29, 384;
	setp.ge.s32 	%p20, %r32, %r3;
	@%p20 bra 	$L__BB2_19;
	add.s32 	%r227, %r32, %r4;
	mul.lo.s32 	%r228, %r227, 18998;
	mul.hi.u32 	%r229, %r228, 3;
	sub.s32 	%r230, %r228, %r229;
	shr.u32 	%r231, %r230, 1;
	add.s32 	%r232, %r231, %r229;
	shr.u32 	%r233, %r232, 30;
	mul.lo.s32 	%r234, %r233, 2147483647;
	sub.s32 	%r235, %r228, %r234;
	max.u32 	%r236, %r235, 1;
	mul.hi.u32 	%r237, %r236, 1581746633;
	shr.u32 	%r238, %r237, 14;
	mul.lo.s32 	%r239, %r238, 44488;
	sub.s32 	%r240, %r236, %r239;
	mul.lo.s32 	%r241, %r240, 48271;
	mul.lo.s32 	%r242, %r238, 3399;
	setp.lt.u32 	%p21, %r241, %r242;
	xor.b32  	%r243, %r242, 2147483647;
	neg.s32 	%r244, %r242;
	selp.b32 	%r245, %r243, %r244, %p21;
	add.s32 	%r246, %r241, %r245;
	add.s32 	%r247, %r246, -1;
	cvt.rn.f64.u32 	%fd25, %r247;
	div.rn.f64 	%fd26, %fd25, 0d41DFFFFFFF800000;
	fma.rn.f64 	%fd27, %fd26, 0d4030000000000000, 0d4039000000000000;
	st.global.f64 	[%rd4+3072], %fd27;
$L__BB2_19:
	add.s32 	%r277, %r277, 4;
	setp.ne.s32 	%p22, %r277, %r278;
	@%p22 bra 	$L__BB2_11;
$L__BB2_20:
	setp.eq.s32 	%p23, %r14, 0;
	@%p23 bra 	$L__BB2_25;
	mul.wide.s32 	%rd17, %r2, 8;
	add.s64 	%rd5, %rd1, %rd17;
	shl.b32 	%r248, %r278, 7;
	add.s32 	%r281, %r13, %r248;
	add.s32 	%r249, %r1, %r13;
	add.s32 	%r250, %r249, %r2;
	add.s32 	%r251, %r250, %r248;
	mul.lo.s32 	%r280, %r251, 18998;
	neg.s32 	%r279, %r14;
$L__BB2_22:
	.pragma "nounroll";
	setp.ge.s32 	%p24, %r281, %r3;
	@%p24 bra 	$L__BB2_24;
	mul.hi.u32 	%r252, %r280, 3;
	sub.s32 	%r253, %r280, %r252;
	shr.u32 	%r254, %r253, 1;
	add.s32 	%r255, %r254, %r252;
	shr.u32 	%r256, %r255, 30;
	mul.lo.s32 	%r257, %r256, 2147483647;
	sub.s32 	%r258, %r280, %r257;
	max.u32 	%r259, %r258, 1;
	mul.hi.u32 	%r260, %r259, 1581746633;
	shr.u32 	%r261, %r260, 14;
	mul.lo.s32 	%r262, %r261, 44488;
	sub.s32 	%r263, %r259, %r262;
	mul.lo.s32 	%r264, %r263, 48271;
	mul.lo.s32 	%r265, %r261, 3399;
	setp.lt.u32 	%p25, %r264, %r265;
	xor.b32  	%r266, %r265, 2147483647;
	neg.s32 	%r267, %r265;
	selp.b32 	%r268, %r266, %r267, %p25;
	add.s32 	%r269, %r264, %r268;
	add.s32 	%r270, %r269, -1;
	cvt.rn.f64.u32 	%fd28, %r270;
	div.rn.f64 	%fd29, %fd28, 0d41DFFFFFFF800000;
	fma.rn.f64 	%fd30, %fd29, 0d4030000000000000, 0d4039000000000000;
	mul.wide.s32 	%rd18, %r281, 8;
	add.s64 	%rd19, %rd5, %rd18;
	st.global.f64 	[%rd19], %fd30;
$L__BB2_24:
	add.s32 	%r281, %r281, 128;
	add.s32 	%r280, %r280, 2431744;
	add.s32 	%r279, %r279, 1;
	setp.eq.s32 	%p26, %r279, 0;
	@%p26 bra 	$L__BB2_25;
	bra.uni 	$L__BB2_22;
$L__BB2_25:
	ret;

}
	// .globl	_ZN3cub18CUB_300001_SM_10006detail9transform16transform_kernelINS2_10policy_hubILb1EN4cuda3std3__45tupleIJN6thrust24THRUST_300001_SM_1000_NS17counting_iteratorIiNSA_11use_defaultESC_SC_EEEEEE10policy1000El7rng_gpuNSA_6detail15normal_iteratorINSA_10device_ptrIdEEEEJSD_EEEvT0_iT1_T2_DpNS2_10kernel_argIT3_EE
.visible .entry _ZN3cub18CUB_300001_SM_10006detail9transform16transform_kernelINS2_10policy_hubILb1EN4cuda3std3__45tupleIJN6thrust24THRUST_300001_SM_1000_NS17counting_iteratorIiNSA_11use_defaultESC_SC_EEEEEE10policy1000El7rng_gpuNSA_6detail15normal_iteratorINSA_10device_ptrIdEEEEJSD_EEEvT0_iT1_T2_DpNS2_10kernel_argIT3_EE(
	.param .u64 _ZN3cub18CUB_300001_SM_10006detail9transform16transform_kernelINS2_10policy_hubILb1EN4cuda3std3__45tupleIJN6thrust24THRUST_300001_SM_1000_NS17counting_iteratorIiNSA_11use_defaultESC_SC_EEEEEE10policy1000El7rng_gpuNSA_6detail15normal_iteratorINSA_10device_ptrIdEEEEJSD_EEEvT0_iT1_T2_DpNS2_10kernel_argIT3_EE_param_0,
	.param .u32 _ZN3cub18CUB_300001_SM_10006detail9transform16transform_kernelINS2_10policy_hubILb1EN4cuda3std3__45tupleIJN6thrust24THRUST_300001_SM_1000_NS17counting_iteratorIiNSA_11use_defaultESC_SC_EEEEEE10policy1000El7rng_gpuNSA_6detail15normal_iteratorINSA_10device_ptrIdEEEEJSD_EEEvT0_iT1_T2_DpNS2_10kernel_argIT3_EE_param_1,
	.param .align 1 .b8 _ZN3cub18CUB_300001_SM_10006detail9transform16transform_kernelINS2_10policy_hubILb1EN4cuda3std3__45tupleIJN6thrust24THRUST_300001_SM_1000_NS17counting_iteratorIiNSA_11use_defaultESC_SC_EEEEEE10policy1000El7rng_gpuNSA_6detail15normal_iteratorINSA_10device_ptrIdEEEEJSD_EEEvT0_iT1_T2_DpNS2_10kernel_argIT3_EE_param_2[1],
	.param .align 8 .b8 _ZN3cub18CUB_300001_SM_10006detail9transform16transform_kernelINS2_10policy_hubILb1EN4cuda3std3__45tupleIJN6thrust24THRUST_300001_SM_1000_NS17counting_iteratorIiNSA_11use_defaultESC_SC_EEEEEE10policy1000El7rng_gpuNSA_6detail15normal_iteratorINSA_10device_ptrIdEEEEJSD_EEEvT0_iT1_T2_DpNS2_10kernel_argIT3_EE_param_3[8],
	.param .align 8 .b8 _ZN3cub18CUB_300001_SM_10006detail9transform16transform_kernelINS2_10policy_hubILb1EN4cuda3std3__45tupleIJN6thrust24THRUST_300001_SM_1000_NS17counting_iteratorIiNSA_11use_defaultESC_SC_EEEEEE10policy1000El7rng_gpuNSA_6detail15normal_iteratorINSA_10device_ptrIdEEEEJSD_EEEvT0_iT1_T2_DpNS2_10kernel_argIT3_EE_param_4[16]
)
.maxntid 128
{
	.reg .pred 	%p<27>;
	.reg .b32 	%r<284>;
	.reg .b64 	%rd<26>;
	.reg .b64 	%fd<31>;

	ld.param.u32 	%r1, [_ZN3cub18CUB_300001_SM_10006detail9transform16transform_kernelINS2_10policy_hubILb1EN4cuda3std3__45tupleIJN6thrust24THRUST_300001_SM_1000_NS17counting_iteratorIiNSA_11use_defaultESC_SC_EEEEEE10policy1000El7rng_gpuNSA_6detail15normal_iteratorINSA_10device_ptrIdEEEEJSD_EEEvT0_iT1_T2_DpNS2_10kernel_argIT3_EE_param_4];
	ld.param.u64 	%rd8, [_ZN3cub18CUB_300001_SM_10006detail9transform16transform_kernelINS2_10policy_hubILb1EN4cuda3std3__45tupleIJN6thrust24THRUST_300001_SM_1000_NS17counting_iteratorIiNSA_11use_defaultESC_SC_EEEEEE10policy1000El7rng_gpuNSA_6detail15normal_iteratorINSA_10device_ptrIdEEEEJSD_EEEvT0_iT1_T2_DpNS2_10kernel_argIT3_EE_param_0];
	ld.param.u64 	%rd9, [_ZN3cub18CUB_300001_SM_10006detail9transform16transform_kernelINS2_10policy_hubILb1EN4cuda3std3__45tupleIJN6thrust24THRUST_300001_SM_1000_NS17counting_iteratorIiNSA_11use_defaultESC_SC_EEEEEE10policy1000El7rng_gpuNSA_6detail15normal_iteratorINSA_10device_ptrIdEEEEJSD_EEEvT0_iT1_T2_DpNS2_10kernel_argIT3_EE_param_3];
	ld.param.u32 	%r54, [_ZN3cub18CUB_300001_SM_10006detail9transform16transform_kernelINS2_10policy_hubILb1EN4cuda3std3__45tupleIJN6thrust24THRUST_300001_SM_1000_NS17counting_iteratorIiNSA_11use_defaultESC_SC_EEEEEE10policy1000El7rng_gpuNSA_6detail15normal_iteratorINSA_10device_ptrIdEEEEJSD_EEEvT0_iT1_T2_DpNS2_10kernel_argIT3_EE_param_1];
	cvta.to.global.u64 	%rd1, %rd9;
	shl.b32 	%r55, %r54, 7;
	mov.u32 	%r56, %ctaid.x;
	cvt.u64.u32 	%rd10, %r56;
	cvt.s64.s32 	%rd11, %r55;
	mul.lo.s64 	%rd2, %rd11, %rd10;
	sub.s64 	%rd12, %rd8, %rd2;
	min.s64 	%rd13, %rd12, %rd11;
	cvt.u32.u64 	%r2, %rd13;
	cvt.u32.u64 	%r3, %rd2;
	add.s32 	%r4, %r1, %r3;
	setp.eq.s32 	%p1, %r55, %r2;
	@%p1 bra 	$L__BB3_18;
	setp.lt.s32 	%p2, %r54, 1;
	@%p2 bra 	$L__BB3_25;
	mov.u32 	%r5, %tid.x;
	and.b32  	%r6, %r54, 3;
	setp.lt.u32 	%p3, %r54, 4;
	mov.b32 	%r280, 0;
	@%p3 bra 	$L__BB3_13;
	and.b32  	%r280, %r54, 2147483644;
	shl.b64 	%rd14, %rd2, 3;
	add.s64 	%rd3, %rd1, %rd14;
	mov.b32 	%r275, 0;
$L__BB3_4:
	shl.b32 	%r59, %r275, 7;
	add.s32 	%r29, %r59, %r5;
	setp.ge.s32 	%p4, %r29, %r2;
	mul.wide.s32 	%rd15, %r29, 8;
	add.s64 	%rd5, %rd3, %rd15;
	@%p4 bra 	$L__BB3_6;
	add.s32 	%r60, %r29, %r4;
	mul.lo.s32 	%r61, %r60, 18998;
	mul.hi.u32 	%r62, %r61, 3;
	sub.s32 	%r63, %r61, %r62;
	shr.u32 	%r64, %r63, 1;
	add.s32 	%r65, %r64, %r62;
	shr.u32 	%r66, %r65, 30;
	mul.lo.s32 	%r67, %r66, 2147483647;
	sub.s32 	%r68, %r61, %r67;
	max.u32 	%r69, %r68, 1;
	mul.hi.u32 	%r70, %r69, 1581746633;
	shr.u32 	%r71, %r70, 14;
	mul.lo.s32 	%r72, %r71, 44488;
	sub.s32 	%r73, %r69, %r72;
	mul.lo.s32 	%r74, %r73, 48271;
	mul.lo.s32 	%r75, %r71, 3399;
	setp.lt.u32 	%p5, %r74, %r75;
	xor.b32  	%r76, %r75, 2147483647;
	neg.s32 	%r77, %r75;
	selp.b32 	%r78, %r76, %r77, %p5;
	add.s32 	%r79, %r74, %r78;
	add.s32 	%r80, %r79, -1;
	cvt.rn.f64.u32 	%fd1, %r80;
	div.rn.f64 	%fd2, %fd1, 0d41DFFFFFFF800000;
	fma.rn.f64 	%fd3, %fd2, 0d4030000000000000, 0d4039000000000000;
	st.global.f64 	[%rd5], %fd3;
$L__BB3_6:
	add.s32 	%r30, %r29, 128;
	setp.ge.s32 	%p6, %r30, %r2;
	@%p6 bra 	$L__BB3_8;
	add.s32 	%r81, %r30, %r4;
	mul.lo.s32 	%r82, %r81, 18998;
	mul.hi.u32 	%r83, %r82, 3;
	sub.s32 	%r84, %r82, %r83;
	shr.u32 	%r85, %r84, 1;
	add.s32 	%r86, %r85, %r83;
	shr.u32 	%r87, %r86, 30;
	mul.lo.s32 	%r88, %r87, 2147483647;
	sub.s32 	%r89, %r82, %r88;
	max.u32 	%r90, %r89, 1;
	mul.hi.u32 	%r91, %r90, 1581746633;
	shr.u32 	%r92, %r91, 14;
	mul.lo.s32 	%r93, %r92, 44488;
	sub.s32 	%r94, %r90, %r93;
	mul.lo.s32 	%r95, %r94, 48271;
	mul.lo.s32 	%r96, %r92, 3399;
	setp.lt.u32 	%p7, %r95, %r96;
	xor.b32  	%r97, %r96, 2147483647;
	neg.s32 	%r98, %r96;
	selp.b32 	%r99, %r97, %r98, %p7;
	add.s32 	%r100, %r95, %r99;
	add.s32 	%r101, %r100, -1;
	cvt.rn.f64.u32 	%fd4, %r101;
	div.rn.f64 	%fd5, %fd4, 0d41DFFFFFFF800000;
	fma.rn.f64 	%fd6, %fd5, 0d4030000000000000, 0d4039000000000000;
	st.global.f64 	[%rd5+1024], %fd6;
$L__BB3_8:
	add.s32 	%r31, %r29, 256;
	setp.ge.s32 	%p8, %r31, %r2;
	@%p8 bra 	$L__BB3_10;
	add.s32 	%r102, %r31, %r4;
	mul.lo.s32 	%r103, %r102, 18998;
	mul.hi.u32 	%r104, %r103, 3;
	sub.s32 	%r105, %r103, %r104;
	shr.u32 	%r106, %r105, 1;
	add.s32 	%r107, %r106, %r104;
	shr.u32 	%r108, %r107, 30;
	mul.lo.s32 	%r109, %r108, 2147483647;
	sub.s32 	%r110, %r103, %r109;
	max.u32 	%r111, %r110, 1;
	mul.hi.u32 	%r112, %r111, 1581746633;
	shr.u32 	%r113, %r112, 14;
	mul.lo.s32 	%r114, %r113, 44488;
	sub.s32 	%r115, %r111, %r114;
	mul.lo.s32 	%r116, %r115, 48271;
	mul.lo.s32 	%r117, %r113, 3399;
	setp.lt.u32 	%p9, %r116, %r117;
	xor.b32  	%r118, %r117, 2147483647;
	neg.s32 	%r119, %r117;
	selp.b32 	%r120, %r118, %r119, %p9;
	add.s32 	%r121, %r116, %r120;
	add.s32 	%r122, %r121, -1;
	cvt.rn.f64.u32 	%fd7, %r122;
	div.rn.f64 	%fd8, %fd7, 0d41DFFFFFFF800000;
	fma.rn.f64 	%fd9, %fd8, 0d4030000000000000, 0d4039000000000000;
	st.global.f64 	[%rd5+2048], %fd9;
$L__BB3_10:
	add.s32 	%r32, %r29, 384;
	setp.ge.s32 	%p10, %r32, %r2;
	@%p10 bra 	$L__BB3_12;
	add.s32 	%r123, %r32, %r4;
	mul.lo.s32 	%r124, %r123, 18998;
	mul.hi.u32 	%r125, %r124, 3;
	sub.s32 	%r126, %r124, %r125;
	shr.u32 	%r127, %r126, 1;
	add.s32 	%r128, %r127, %r125;
	shr.u32 	%r129, %r128, 30;
	mul.lo.s32 	%r130, %r129, 2147483647;
	sub.s32 	%r131, %r124, %r130;
	max.u32 	%r132, %r131, 1;
	mul.hi.u32 	%r133, %r132, 1581746633;
	shr.u32 	%r134, %r133, 14;
	mul.lo.s32 	%r135, %r134, 44488;
	sub.s32 	%r136, %r132, %r135;
	mul.lo.s32 	%r137, %r136, 48271;
	mul.lo.s32 	%r138, %r134, 3399;
	setp.lt.u32 	%p11, %r137, %r138;
	xor.b32  	%r139, %r138, 2147483647;
	neg.s32 	%r140, %r138;
	selp.b32 	%r141, %r139, %r140, %p11;
	add.s32 	%r142, %r137, %r141;
	add.s32 	%r143, %r142, -1;
	cvt.rn.f64.u32 	%fd10, %r143;
	div.rn.f64 	%fd11, %fd10, 0d41DFFFFFFF800000;
	fma.rn.f64 	%fd12, %fd11, 0d4030000000000000, 0d4039000000000000;
	st.global.f64 	[%rd5+3072], %fd12;
$L__BB3_12:
	add.s32 	%r275, %r275, 4;
	setp.eq.s32 	%p12, %r275, %r280;
	@%p12 bra 	$L__BB3_13;
	bra.uni 	$L__BB3_4;
$L__BB3_13:
	setp.eq.s32 	%p13, %r6, 0;
	@%p13 bra 	$L__BB3_25;
	shl.b64 	%rd16, %rd2, 3;
	add.s64 	%rd7, %rd1, %rd16;
	shl.b32 	%r144, %r280, 7;
	add.s32 	%r283, %r5, %r144;
	add.s32 	%r145, %r1, %r5;
	add.s32 	%r146, %r145, %r3;
	add.s32 	%r147, %r146, %r144;
	mul.lo.s32 	%r282, %r147, 18998;
	neg.s32 	%r281, %r6;
$L__BB3_15:
	.pragma "nounroll";
	setp.ge.s32 	%p14, %r283, %r2;
	@%p14 bra 	$L__BB3_17;
	mul.hi.u32 	%r148, %r282, 3;
	sub.s32 	%r149, %r282, %r148;
	shr.u32 	%r150, %r149, 1;
	add.s32 	%r151, %r150, %r148;
	shr.u32 	%r152, %r151, 30;
	mul.lo.s32 	%r153, %r152, 2147483647;
	sub.s32 	%r154, %r282, %r153;
	max.u32 	%r155, %r154, 1;
	mul.hi.u32 	%r156, %r155, 1581746633;
	shr.u32 	%r157, %r156, 14;
	mul.lo.s32 	%r158, %r157, 44488;
	sub.s32 	%r159, %r155, %r158;
	mul.lo.s32 	%r160, %r159, 48271;
	mul.lo.s32 	%r161, %r157, 3399;
	setp.lt.u32 	%p15, %r160, %r161;
	xor.b32  	%r162, %r161, 2147483647;
	neg.s32 	%r163, %r161;
	selp.b32 	%r164, %r162, %r163, %p15;
	add.s32 	%r165, %r160, %r164;
	add.s32 	%r166, %r165, -1;
	cvt.rn.f64.u32 	%fd13, %r166;
	div.rn.f64 	%fd14, %fd13, 0d41DFFFFFFF800000;
	fma.rn.f64 	%fd15, %fd14, 0d4030000000000000, 0d4039000000000000;
	mul.wide.s32 	%rd17, %r283, 8;
	add.s64 	%rd18, %rd7, %rd17;
	st.global.f64 	[%rd18], %fd15;
$L__BB3_17:
	add.s32 	%r283, %r283, 128;
	add.s32 	%r282, %r282, 2431744;
	add.s32 	%r281, %r281, 1;
	setp.ne.s32 	%p16, %r281, 0;
	@%p16 bra 	$L__BB3_15;
	bra.uni 	$L__BB3_25;
$L__BB3_18:
	setp.lt.s32 	%p17, %r54, 1;
	@%p17 bra 	$L__BB3_25;
	mov.u32 	%r8, %tid.x;
	and.b32  	%r9, %r54, 3;
	setp.lt.u32 	%p18, %r54, 4;
	mov.b32 	%r276, 0;
	@%p18 bra 	$L__BB3_22;
	and.b32  	%r276, %r54, 2147483644;
	neg.s32 	%r274, %r276;
	add.s32 	%r168, %r1, %r8;
	add.s32 	%r169, %r168, %r3;
	mul.lo.s32 	%r273, %r169, 18998;
	add.s32 	%r272, %r273, 2431744;
	add.s32 	%r271, %r273, 4863488;
	shl.b64 	%rd19, %rd2, 3;
	add.s64 	%rd20, %rd19, %rd1;
	add.s64 	%rd4, %rd20, 2048;
	add.s32 	%r269, %r273, 7295232;
	mov.u32 	%r270, %r8;
$L__BB3_21:
	mul.hi.u32 	%r170, %r273, 3;
	sub.s32 	%r171, %r273, %r170;
	shr.u32 	%r172, %r171, 1;
	add.s32 	%r173, %r172, %r170;
	shr.u32 	%r174, %r173, 30;
	mul.lo.s32 	%r175, %r174, 2147483647;
	sub.s32 	%r176, %r273, %r175;
	mul.hi.u32 	%r177, %r272, 3;
	sub.s32 	%r178, %r272, %r177;
	shr.u32 	%r179, %r178, 1;
	add.s32 	%r180, %r179, %r177;
	shr.u32 	%r181, %r180, 30;
	mul.lo.s32 	%r182, %r181, 2147483647;
	sub.s32 	%r183, %r272, %r182;
	mul.hi.u32 	%r184, %r271, 3;
	sub.s32 	%r185, %r271, %r184;
	shr.u32 	%r186, %r185, 1;
	add.s32 	%r187, %r186, %r184;
	shr.u32 	%r188, %r187, 30;
	mul.lo.s32 	%r189, %r188, 2147483647;
	sub.s32 	%r190, %r271, %r189;
	mul.wide.s32 	%rd21, %r270, 8;
	add.s64 	%rd22, %rd4, %rd21;
	mul.hi.u32 	%r191, %r269, 3;
	sub.s32 	%r192, %r269, %r191;
	shr.u32 	%r193, %r192, 1;
	add.s32 	%r194, %r193, %r191;
	shr.u32 	%r195, %r194, 30;
	mul.lo.s32 	%r196, %r195, 2147483647;
	sub.s32 	%r197, %r269, %r196;
	max.u32 	%r198, %r176, 1;
	mul.hi.u32 	%r199, %r198, 1581746633;
	shr.u32 	%r200, %r199, 14;
	mul.lo.s32 	%r201, %r200, 44488;
	sub.s32 	%r202, %r198, %r201;
	mul.lo.s32 	%r203, %r202, 48271;
	mul.lo.s32 	%r204, %r200, 3399;
	setp.lt.u32 	%p19, %r203, %r204;
	xor.b32  	%r205, %r204, 2147483647;
	neg.s32 	%r206, %r204;
	selp.b32 	%r207, %r205, %r206, %p19;
	add.s32 	%r208, %r203, %r207;
	add.s32 	%r209, %r208, -1;
	cvt.rn.f64.u32 	%fd16, %r209;
	div.rn.f64 	%fd17, %fd16, 0d41DFFFFFFF800000;
	fma.rn.f64 	%fd18, %fd17, 0d4030000000000000, 0d4039000000000000;
	st.global.f64 	[%rd22+-2048], %fd18;
	max.u32 	%r210, %r183, 1;
	mul.hi.u32 	%r211, %r210, 1581746633;
	shr.u32 	%r212, %r211, 14;
	mul.lo.s32 	%r213, %r212, 44488;
	sub.s32 	%r214, %r210, %r213;
	mul.lo.s32 	%r215, %r214, 48271;
	mul.lo.s32 	%r216, %r212, 3399;
	setp.lt.u32 	%p20, %r215, %r216;
	xor.b32  	%r217, %r216, 2147483647;
	neg.s32 	%r218, %r216;
	selp.b32 	%r219, %r217, %r218, %p20;
	add.s32 	%r220, %r215, %r219;
	add.s32 	%r221, %r220, -1;
	cvt.rn.f64.u32 	%fd19, %r221;
	div.rn.f64 	%fd20, %fd19, 0d41DFFFFFFF800000;
	fma.rn.f64 	%fd21, %fd20, 0d4030000000000000, 0d4039000000000000;
	st.global.f64 	[%rd22+-1024], %fd21;
	max.u32 	%r222, %r190, 1;
	mul.hi.u32 	%r223, %r222, 1581746633;
	shr.u32 	%r224, %r223, 14;
	mul.lo.s32 	%r225, %r224, 44488;
	sub.s32 	%r226, %r222, %r225;
	mul.lo.s32 	%r227, %r226, 48271;
	mul.lo.s32 	%r228, %r224, 3399;
	setp.lt.u32 	%p21, %r227, %r228;
	xor.b32  	%r229, %r228, 2147483647;
	neg.s32 	%r230, %r228;
	selp.b32 	%r231, %r229, %r230, %p21;
	add.s32 	%r232, %r227, %r231;
	add.s32 	%r233, %r232, -1;
	cvt.rn.f64.u32 	%fd22, %r233;
	div.rn.f64 	%fd23, %fd22, 0d41DFFFFFFF800000;
	fma.rn.f64 	%fd24, %fd23, 0d4030000000000000, 0d4039000000000000;
	st.global.f64 	[%rd22], %fd24;
	max.u32 	%r234, %r197, 1;
	mul.hi.u32 	%r235, %r234, 1581746633;
	shr.u32 	%r236, %r235, 14;
	mul.lo.s32 	%r237, %r236, 44488;
	sub.s32 	%r238, %r234, %r237;
	mul.lo.s32 	%r239, %r238, 48271;
	mul.lo.s32 	%r240, %r236, 3399;
	setp.lt.u32 	%p22, %r239, %r240;
	xor.b32  	%r241, %r240, 2147483647;
	neg.s32 	%r242, %r240;
	selp.b32 	%r243, %r241, %r242, %p22;
	add.s32 	%r244, %r239, %r243;
	add.s32 	%r245, %r244, -1;
	cvt.rn.f64.u32 	%fd25, %r245;
	div.rn.f64 	%fd26, %fd25, 0d41DFFFFFFF800000;
	fma.rn.f64 	%fd27, %fd26, 0d4030000000000000, 0d4039000000000000;
	st.global.f64 	[%rd22+1024], %fd27;
	add.s32 	%r274, %r274, 4;
	add.s32 	%r273, %r273, 9726976;
	add.s32 	%r272, %r272, 9726976;
	add.s32 	%r271, %r271, 9726976;
	add.s32 	%r270, %r270, 512;
	add.s32 	%r269, %r269, 9726976;
	setp.eq.s32 	%p23, %r274, 0;
	@%p23 bra 	$L__BB3_22;
	bra.uni 	$L__BB3_21;
$L__BB3_22:
	setp.eq.s32 	%p24, %r9, 0;
	@%p24 bra 	$L__BB3_25;
	shl.b64 	%rd23, %rd2, 3;
	add.s64 	%rd6, %rd1, %rd23;
	shl.b32 	%r246, %r276, 7;
	add.s32 	%r279, %r8, %r246;
	add.s32 	%r247, %r1, %r8;
	add.s32 	%r248, %r247, %r3;
	add.s32 	%r249, %r248, %r246;
	mul.lo.s32 	%r278, %r249, 18998;
	neg.s32 	%r277, %r9;
$L__BB3_24:
	.pragma "nounroll";
	mul.wide.s32 	%rd24, %r279, 8;
	add.s64 	%rd25, %rd6, %rd24;
	mul.hi.u32 	%r250, %r278, 3;
	sub.s32 	%r251, %r278, %r250;
	shr.u32 	%r252, %r251, 1;
	add.s32 	%r253, %r252, %r250;
	shr.u32 	%r254, %r253, 30;
	mul.lo.s32 	%r255, %r254, 2147483647;
	sub.s32 	%r256, %r278, %r255;
	max.u32 	%r257, %r256, 1;
	mul.hi.u32 	%r258, %r257, 1581746633;
	shr.u32 	%r259, %r258, 14;
	mul.lo.s32 	%r260, %r259, 44488;
	sub.s32 	%r261, %r257, %r260;
	mul.lo.s32 	%r262, %r261, 48271;
	mul.lo.s32 	%r263, %r259, 3399;
	setp.lt.u32 	%p25, %r262, %r263;
	xor.b32  	%r264, %r263, 2147483647;
	neg.s32 	%r265, %r263;
	selp.b32 	%r266, %r264, %r265, %p25;
	add.s32 	%r267, %r262, %r266;
	add.s32 	%r268, %r267, -1;
	cvt.rn.f64.u32 	%fd28, %r268;
	div.rn.f64 	%fd29, %fd28, 0d41DFFFFFFF800000;
	fma.rn.f64 	%fd30, %fd29, 0d4030000000000000, 0d4039000000000000;
	st.global.f64 	[%rd25], %fd30;
	add.s32 	%r279, %r279, 128;
	add.s32 	%r278, %r278, 2431744;
	add.s32 	%r277, %r277, 1;
	setp.eq.s32 	%p26, %r277, 0;
	@%p26 bra 	$L__BB3_25;
	bra.uni 	$L__BB3_24;
$L__BB3_25:
	ret;

}


// ===== COMPILED SASS (sm_100) =====

	.target	sm_100

	.elftype	@"ET_EXEC"


//--------------------- .note.nv.tkinfo           --------------------------
	.section	.note.nv.tkinfo,"",@"SHT_NOTE"
	.sectionflags	@"SHF_NOTE_NV_TKINFO"
	.tkinfo
        /*0018*/ 	.word	0x00000002
        /*0030*/ 	.string	""
        /*0030*/ 	.string	"ptxas"
        /*0030*/ 	.string	"Cuda compilation tools, release 13.0, V13.0.88"
        /*0030*/ 	.string	"Build cuda_13.0.r13.0/compiler.36424714_0"
        /*0030*/ 	.string	"-arch sm_100 -m 64 "



//--------------------- .note.nv.cuinfo           --------------------------
	.section	.note.nv.cuinfo,"",@"SHT_NOTE"
	.sectionflags	@"SHF_NOTE_NV_CUINFO"
        /*0018*/ 	.short	0x0002
        /*001a*/ 	.short	0x0064
        /*001c*/ 	.short	0x0082
	.zero		2


//--------------------- .nv.info                  --------------------------
	.section	.nv.info,"",@"SHT_CUDA_INFO"
	.align	4


	//----- nvinfo : EIATTR_REGCOUNT
	.align		4
        /*0000*/ 	.byte	0x04, 0x2f
        /*0002*/ 	.short	(.L_46 - .L_45)
	.align		4
.L_45:
        /*0004*/ 	.word	index@(_ZN3cub18CUB_300001_SM_10006detail11EmptyKernelIvEEvv)
        /*0008*/ 	.word	0x00000004


	//----- nvinfo : EIATTR_FRAME_SIZE
	.align		4
.L_46:
        /*000c*/ 	.byte	0x04, 0x11
        /*000e*/ 	.short	(.L_48 - .L_47)
	.align		4
.L_47:
        /*0010*/ 	.word	index@(_ZN3cub18CUB_300001_SM_10006detail11EmptyKernelIvEEvv)
        /*0014*/ 	.word	0x00000000


	//----- nvinfo : EIATTR_REGCOUNT
	.align		4
.L_48:
        /*0018*/ 	.byte	0x04, 0x2f
        /*001a*/ 	.short	(.L_50 - .L_49)
	.align		4
.L_49:
        /*001c*/ 	.word	index@(_ZN3cub18CUB_300001_SM_10006detail8for_each13static_kernelINS2_12policy_hub_t12policy_500_tEmN6thrust24THRUST_300001_SM_1000_NS8cuda_cub20__uninitialized_fill7functorINS7_10device_ptrIdEEdEEEEvT0_T1_)
        /*0020*/ 	.word	0x00000009


	//----- nvinfo : EIATTR_FRAME_SIZE
	.align		4
.L_50:
        /*0024*/ 	.byte	0x04, 0x11
        /*0026*/ 	.short	(.L_52 - .L_51)
	.align		4
.L_51:
        /*0028*/ 	.word	index@(_ZN3cub18CUB_300001_SM_10006detail8for_each13static_kernelINS2_12policy_hub_t12policy_500_tEmN6thrust24THRUST_300001_SM_1000_NS8cuda_cub20__uninitialized_fill7functorINS7_10device_ptrIdEEdEEEEvT0_T1_)
        /*002c*/ 	.word	0x00000000


	//----- nvinfo : EIATTR_REGCOUNT
	.align		4
.L_52:
        /*0030*/ 	.byte	0x04, 0x2f
        /*0032*/ 	.short	(.L_54 - .L_53)
	.align		4
.L_53:
        /*0034*/ 	.word	index@(_ZN3cub18CUB_300001_SM_10006detail9transform16transform_kernelINS2_10policy_hubILb1EN4cuda3std3__45tupleIJN6thrust24THRUST_300001_SM_1000_NS17counting_iteratorIiNSA_11use_defaultESC_SC_EEEEEE10policy1000Ei7rng_gpuNSA_6detail15normal_iteratorINSA_10device_ptrIdEEEEJSD_EEEvT0_iT1_T2_DpNS2_10kernel_argIT3_EE)
        /*0038*/ 	.word	0x00000023


	//----- nvinfo : EIATTR_FRAME_SIZE
	.align		4
.L_54:
        /*003c*/ 	.byte	0x04, 0x11
        /*003e*/ 	.short	(.L_56 - .L_55)
	.align		4
.L_55:
        /*0040*/ 	.word	index@($__internal_1_$__cuda_sm20_div_rn_f64_full)
        /*0044*/ 	.word	0x00000000


	//----- nvinfo : EIATTR_FRAME_SIZE
	.align		4
.L_56:
        /*0048*/ 	.byte	0x04, 0x11
        /*004a*/ 	.short	(.L_58 - .L_57)
	.align		4
.L_57:
        /*004c*/ 	.word	index@(_ZN3cub18CUB_300001_SM_10006detail9transform16transform_kernelINS2_10policy_hubILb1EN4cuda3std3__45tupleIJN6thrust24THRUST_300001_SM_1000_NS17counting_iteratorIiNSA_11use_defaultESC_SC_EEEEEE10policy1000Ei7rng_gpuNSA_6detail15normal_iteratorINSA_10device_ptrIdEEEEJSD_EEEvT0_iT1_T2_DpNS2_10kernel_argIT3_EE)
        /*0050*/ 	.word	0x00000000


	//----- nvinfo : EIATTR_REGCOUNT
	.align		4
.L_58:
        /*0054*/ 	.byte	0x04, 0x2f
        /*0056*/ 	.short	(.L_60 - .L_59)
	.align		4
.L_59:
        /*0058*/ 	.word	index@(_ZN3cub18CUB_300001_SM_10006detail9transform16transform_kernelINS2_10policy_hubILb1EN4cuda3std3__45tupleIJN6thrust24THRUST_300001_SM_1000_NS17counting_iteratorIiNSA_11use_defaultESC_SC_EEEEEE10policy1000El7rng_gpuNSA_6detail15normal_iteratorINSA_10device_ptrIdEEEEJSD_EEEvT0_iT1_T2_DpNS2_10kernel_argIT3_EE)
        /*005c*/ 	.word	0x00000023


	//----- nvinfo : EIATTR_FRAME_SIZE
	.align		4
.L_60:
        /*0060*/ 	.byte	0x04, 0x11
        /*0062*/ 	.short	(.L_62 - .L_61)
	.align		4
.L_61:
        /*0064*/ 	.word	index@($__internal_0_$__cuda_sm20_div_rn_f64_full)
        /*0068*/ 	.word	0x00000000


	//----- nvinfo : EIATTR_FRAME_SIZE
	.align		4
.L_62:
        /*006c*/ 	.byte	0x04, 0x11
        /*006e*/ 	.short	(.L_64 - .L_63)
	.align		4
.L_63:
        /*0070*/ 	.word	index@(_ZN3cub18CUB_300001_SM_10006detail9transform16transform_kernelINS2_10policy_hubILb1EN4cuda3std3__45tupleIJN6thrust24THRUST_300001_SM_1000_NS17counting_iteratorIiNSA_11use_defaultESC_SC_EEEEEE10policy1000El7rng_gpuNSA_6detail15normal_iteratorINSA_10device_ptrIdEEEEJSD_EEEvT0_iT1_T2_DpNS2_10kernel_argIT3_EE)
        /*0074*/ 	.word	0x00000000


	//----- nvinfo : EIATTR_MIN_STACK_SIZE
	.align		4
.L_64:
        /*0078*/ 	.byte	0x04, 0x12
        /*007a*/ 	.short	(.L_66 - .L_65)
	.align		4
.L_65:
        /*007c*/ 	.word	index@(_ZN3cub18CUB_300001_SM_10006detail9transform16transform_kernelINS2_10policy_hubILb1EN4cuda3std3__45tupleIJN6thrust24THRUST_300001_SM_1000_NS17counting_iteratorIiNSA_11use_defaultESC_SC_EEEEEE10policy1000El7rng_gpuNSA_6detail15normal_iteratorINSA_10device_ptrIdEEEEJSD_EEEvT0_iT1_T2_DpNS2_10kernel_argIT3_EE)
        /*0080*/ 	.word	0x00000000


	//----- nvinfo : EIATTR_MIN_STACK_SIZE
	.align		4
.L_66:
        /*0084*/ 	.byte	0x04, 0x12
        /*0086*/ 	.short	(.L_68 - .L_67)
	.align		4
.L_67:
        /*0088*/ 	.word	index@(_ZN3cub18CUB_300001_SM_10006detail9transform16transform_kernelINS2_10policy_hubILb1EN4cuda3std3__45tupleIJN6thrust24THRUST_300001_SM_1000_NS17counting_iteratorIiNSA_11use_defaultESC_SC_EEEEEE10policy1000Ei7rng_gpuNSA_6detail15normal_iteratorINSA_10device_ptrIdEEEEJSD_EEEvT0_iT1_T2_DpNS2_10kernel_argIT3_EE)
        /*008c*/ 	.word	0x00000000


	//----- nvinfo : EIATTR_MIN_STACK_SIZE
	.align		4
.L_68:
        /*0090*/ 	.byte	0x04, 0x12
        /*0092*/ 	.short	(.L_70 - .L_69)
	.align		4
.L_69:
        /*0094*/ 	.word	index@(_ZN3cub18CUB_300001_SM_10006detail8for_each13static_kernelINS2_12policy_hub_t12policy_500_tEmN6thrust24THRUST_300001_SM_1000_NS8cuda_cub20__uninitialized_fill7functorINS7_10device_ptrIdEEdEEEEvT0_T1_)
        /*0098*/ 	.word	0x00000000


	//----- nvinfo : EIATTR_MIN_STACK_SIZE
	.align		4
.L_70:
        /*009c*/ 	.byte	0x04, 0x12
        /*009e*/ 	.short	(.L_72 - .L_71)
	.align		4
.L_71:
        /*00a0*/ 	.word	index@(_ZN3cub18CUB_300001_SM_10006detail11EmptyKernelIvEEvv)
        /*00a4*/ 	.word	0x00000000
.L_72:


//--------------------- .nv.compat                --------------------------
	.section	.nv.compat,"",@"SHT_CUDA_COMPAT_INFO"
	.align	4
        /*0000*/ 	.byte	0x02, 0x09, 0x00, 0x00, 0x02, 0x02, 0x01, 0x00, 0x02, 0x05, 0x05, 0x00, 0x03, 0x07, 0x01, 0x01
        /*0010*/ 	.byte	0x02, 0x03, 0x00, 0x00, 0x02, 0x06, 0x01, 0x00, 0x04, 0x0b, 0x08, 0x00, 0x01, 0x00, 0x00, 0x00
        /*0020*/ 	.byte	0x00, 0x00, 0x00, 0x00


//--------------------- .nv.info._ZN3cub18CUB_300001_SM_10006detail9transform16transform_kernelINS2_10policy_hubILb1EN4cuda3std3__45tupleIJN6thrust24THRUST_300001_SM_1000_NS17counting_iteratorIiNSA_11use_defaultESC_SC_EEEEEE10policy1000El7rng_gpuNSA_6detail15normal_iteratorINSA_10device_ptrIdEEEEJSD_EEEvT0_iT1_T2_DpNS2_10kernel_argIT3_EE --------------------------
	.section	.nv.info._ZN3cub18CUB_300001_SM_10006detail9transform16transform_kernelINS2_10policy_hubILb1EN4cuda3std3__45tupleIJN6thrust24THRUST_300001_SM_1000_NS17counting_iteratorIiNSA_11use_defaultESC_SC_EEEEEE10policy1000El7rng_gpuNSA_6detail15normal_iteratorINSA_10device_ptrIdEEEEJSD_EEEvT0_iT1_T2_DpNS2_10kernel_argIT3_EE,"",@"SHT_CUDA_INFO"
	.sectionflags	@""
	.align	4


	//----- nvinfo : EIATTR_CUDA_API_VERSION
	.align		4
        /*0000*/ 	.byte	0x04, 0x37
        /*0002*/ 	.short	(.L_74 - .L_73)
.L_73:
        /*0004*/ 	.word	0x00000082


	//----- nvinfo : EIATTR_KPARAM_INFO
	.align		4
.L_74:
        /*0008*/ 	.byte	0x04, 0x17
        /*000a*/ 	.short	(.L_76 - .L_75)
.L_75:
        /*000c*/ 	.word	0x00000000
        /*0010*/ 	.short	0x0004
        /*0012*/ 	.short	0x0018
        /*0014*/ 	.byte	0x00, 0xf0, 0x41, 0x00


	//----- nvinfo : EIATTR_KPARAM_INFO
	.align		4
.L_76:
        /*0018*/ 	.byte	0x04, 0x17
        /*001a*/ 	.short	(.L_78 - .L_77)
.L_77:
        /*001c*/ 	.word	0x00000000
        /*0020*/ 	.short	0x0003
        /*0022*/ 	.short	0x0010
        /*0024*/ 	.byte	0x00, 0xf0, 0x21, 0x00


	//----- nvinfo : EIATTR_KPARAM_INFO
	.align		4
.L_78:
        /*0028*/ 	.byte	0x04, 0x17
        /*002a*/ 	.short	(.L_80 - .L_79)
.L_79:
        /*002c*/ 	.word	0x00000000
        /*0030*/ 	.short	0x0002
        /*0032*/ 	.short	0x000c
        /*0034*/ 	.byte	0x00, 0xf0, 0x05, 0x00


	//----- nvinfo : EIATTR_KPARAM_INFO
	.align		4
.L_80:
        /*0038*/ 	.byte	0x04, 0x17
        /*003a*/ 	.short	(.L_82 - .L_81)
.L_81:
        /*003c*/ 	.word	0x00000000
        /*0040*/ 	.short	0x0001
        /*0042*/ 	.short	0x0008
        /*0044*/ 	.byte	0x00, 0xf0, 0x11, 0x00


	//----- nvinfo : EIATTR_KPARAM_INFO
	.align		4
.L_82:
        /*0048*/ 	.byte	0x04, 0x17
        /*004a*/ 	.short	(.L_84 - .L_83)
.L_83:
        /*004c*/ 	.word	0x00000000
        /*0050*/ 	.short	0x0000
        /*0052*/ 	.short	0x0000
        /*0054*/ 	.byte	0x00, 0xf0, 0x21, 0x00


	//----- nvinfo : EIATTR_SPARSE_MMA_MASK
	.align		4
.L_84:
        /*0058*/ 	.byte	0x03, 0x50
        /*005a*/ 	.short	0x0000


	//----- nvinfo : EIATTR_MAXREG_COUNT
	.align		4
        /*005c*/ 	.byte	0x03, 0x1b
        /*005e*/ 	.short	0x00ff


	//----- nvinfo : EIATTR_MERCURY_ISA_VERSION
	.align		4
        /*0060*/ 	.byte	0x03, 0x5f
        /*0062*/ 	.short	0x0101


	//----- nvinfo : EIATTR_VRC_CTA_INIT_COUNT
	.align		4
        /*0064*/ 	.byte	0x02, 0x4a
	.zero		1
	.zero		1


	//----- nvinfo : EIATTR_EXIT_INSTR_OFFSETS
	.align		4
        /*0068*/ 	.byte	0x04, 0x1c
        /*006a*/ 	.short	(.L_86 - .L_85)


	//   ....[0]....
.L_85:
        /*006c*/ 	.word	0x00000160


	//   ....[1]....
        /*0070*/ 	.word	0x00000ee0


	//   ....[2]....
        /*0074*/ 	.word	0x000012f0


	//   ....[3]....
        /*0078*/ 	.word	0x00001320


	//   ....[4]....
        /*007c*/ 	.word	0x00001fa0


	//   ....[5]....
        /*0080*/ 	.word	0x00002340


	//----- nvinfo : EIATTR_MAX_THREADS
	.align		4
.L_86:
        /*0084*/ 	.byte	0x04, 0x05
        /*0086*/ 	.short	(.L_88 - .L_87)
.L_87:
        /*0088*/ 	.word	0x00000080
        /*008c*/ 	.word	0x00000001
        /*0090*/ 	.word	0x00000001


	//----- nvinfo : EIATTR_CRS_STACK_SIZE
	.align		4
.L_88:
        /*0094*/ 	.byte	0x04, 0x1e
        /*0096*/ 	.short	(.L_90 - .L_89)
.L_89:
        /*0098*/ 	.word	0x00000000


	//----- nvinfo : EIATTR_CBANK_PARAM_SIZE
	.align		4
.L_90:
        /*009c*/ 	.byte	0x03, 0x19
        /*009e*/ 	.short	0x0028


	//----- nvinfo : EIATTR_PARAM_CBANK
	.align		4
        /*00a0*/ 	.byte	0x04, 0x0a
        /*00a2*/ 	.short	(.L_92 - .L_91)
	.align		4
.L_91:
        /*00a4*/ 	.word	index@(.nv.constant0._ZN3cub18CUB_300001_SM_10006detail9transform16transform_kernelINS2_10policy_hubILb1EN4cuda3std3__45tupleIJN6thrust24THRUST_300001_SM_1000_NS17counting_iteratorIiNSA_11use_defaultESC_SC_EEEEEE10policy1000El7rng_gpuNSA_6detail15normal_iteratorINSA_10device_ptrIdEEEEJSD_EEEvT0_iT1_T2_DpNS2_10kernel_argIT3_EE)
        /*00a8*/ 	.short	0x0380
        /*00aa*/ 	.short	0x0028


	//----- nvinfo : EIATTR_SW_WAR
	.align		4
.L_92:
        /*00ac*/ 	.byte	0x04, 0x36
        /*00ae*/ 	.short	(.L_94 - .L_93)
.L_93:
        /*00b0*/ 	.word	0x00000008
.L_94:


//--------------------- .nv.info._ZN3cub18CUB_300001_SM_10006detail9transform16transform_kernelINS2_10policy_hubILb1EN4cuda3std3__45tupleIJN6thrust24THRUST_300001_SM_1000_NS17counting_iteratorIiNSA_11use_defaultESC_SC_EEEEEE10policy1000Ei7rng_gpuNSA_6detail15normal_iteratorINSA_10device_ptrIdEEEEJSD_EEEvT0_iT1_T2_DpNS2_10kernel_argIT3_EE --------------------------
	.section	.nv.info._ZN3cub18CUB_300001_SM_10006detail9transform16transform_kernelINS2_10policy_hubILb1EN4cuda3std3__45tupleIJN6thrust24THRUST_300001_SM_1000_NS17counting_iteratorIiNSA_11use_defaultESC_SC_EEEEEE10policy1000Ei7rng_gpuNSA_6detail15normal_iteratorINSA_10device_ptrIdEEEEJSD_EEEvT0_iT1_T2_DpNS2_10kernel_argIT3_EE,"",@"SHT_CUDA_INFO"
	.sectionflags	@""
	.align	4


	//----- nvinfo : EIATTR_CUDA_API_VERSION
	.align		4
        /*0000*/ 	.byte	0x04, 0x37
        /*0002*/ 	.short	(.L_96 - .L_95)
.L_95:
        /*0004*/ 	.word	0x00000082


	//----- nvinfo : EIATTR_KPARAM_INFO
	.align		4
.L_96:
        /*0008*/ 	.byte	0x04, 0x17
        /*000a*/ 	.short	(.L_98 - .L_97)
.L_97:
        /*000c*/ 	.word	0x00000000
        /*0010*/ 	.short	0x0004
        /*0012*/ 	.short	0x0018
        /*0014*/ 	.byte	0x00, 0xf0, 0x41, 0x00


	//----- nvinfo : EIATTR_KPARAM_INFO
	.align		4
.L_98:
        /*0018*/ 	.byte	0x04, 0x17
        /*001a*/ 	.short	(.L_100 - .L_99)
.L_99:
        /*001c*/ 	.word	0x00000000
        /*0020*/ 	.short	0x0003
        /*0022*/ 	.short	0x0010
        /*0024*/ 	.byte	0x00, 0xf0, 0x21, 0x00


	//----- nvinfo : EIATTR_KPARAM_INFO
	.align		4
.L_100:
        /*0028*/ 	.byte	0x04, 0x17
        /*002a*/ 	.short	(.L_102 - .L_101)
.L_101:
        /*002c*/ 	.word	0x00000000
        /*0030*/ 	.short	0x0002
        /*0032*/ 	.short	0x0008
        /*0034*/ 	.byte	0x00, 0xf0, 0x05, 0x00


	//----- nvinfo : EIATTR_KPARAM_INFO
	.align		4
.L_102:
        /*0038*/ 	.byte	0x04, 0x17
        /*003a*/ 	.short	(.L_104 - .L_103)
.L_103:
        /*003c*/ 	.word	0x00000000
        /*0040*/ 	.short	0x0001
        /*0042*/ 	.short	0x0004
        /*0044*/ 	.byte	0x00, 0xf0, 0x11, 0x00


	//----- nvinfo : EIATTR_KPARAM_INFO
	.align		4
.L_104:
        /*0048*/ 	.byte	0x04, 0x17
        /*004a*/ 	.short	(.L_106 - .L_105)
.L_105:
        /*004c*/ 	.word	0x00000000
        /*0050*/ 	.short	0x0000
        /*0052*/ 	.short	0x0000
        /*0054*/ 	.byte	0x00, 0xf0, 0x11, 0x00


	//----- nvinfo : EIATTR_SPARSE_MMA_MASK
	.align		4
.L_106:
        /*0058*/ 	.byte	0x03, 0x50
        /*005a*/ 	.short	0x0000


	//----- nvinfo : EIATTR_MAXREG_COUNT
	.align		4
        /*005c*/ 	.byte	0x03, 0x1b
        /*005e*/ 	.short	0x00ff


	//----- nvinfo : EIATTR_MERCURY_ISA_VERSION
	.align		4
        /*0060*/ 	.byte	0x03, 0x5f
        /*0062*/ 	.short	0x0101


	//----- nvinfo : EIATTR_VRC_CTA_INIT_COUNT
	.align		4
        /*0064*/ 	.byte	0x02, 0x4a
	.zero		1
	.zero		1


	//----- nvinfo : EIATTR_EXIT_INSTR_OFFSETS
	.align		4
        /*0068*/ 	.byte	0x04, 0x1c
        /*006a*/ 	.short	(.L_108 - .L_107)


	//   ....[0]....
.L_107:
        /*006c*/ 	.word	0x00000110


	//   ....[1]....
        /*0070*/ 	.word	0x00000d80


	//   ....[2]....
        /*0074*/ 	.word	0x00001130


	//   ....[3]....
        /*0078*/ 	.word	0x00001160


	//   ....[4]....
        /*007c*/ 	.word	0x00001eb0


	//   ....[5]....
        /*0080*/ 	.word	0x00002270


	//----- nvinfo : EIATTR_MAX_THREADS
	.align		4
.L_108:
        /*0084*/ 	.byte	0x04, 0x05
        /*0086*/ 	.short	(.L_110 - .L_109)
.L_109:
        /*0088*/ 	.word	0x00000080
        /*008c*/ 	.word	0x00000001
        /*0090*/ 	.word	0x00000001


	//----- nvinfo : EIATTR_CRS_STACK_SIZE
	.align		4
.L_110:
        /*0094*/ 	.byte	0x04, 0x1e
        /*0096*/ 	.short	(.L_112 - .L_111)
.L_111:
        /*0098*/ 	.word	0x00000000


	//----- nvinfo : EIATTR_CBANK_PARAM_SIZE
	.align		4
.L_112:
        /*009c*/ 	.byte	0x03, 0x19
        /*009e*/ 	.short	0x0028


	//----- nvinfo : EIATTR_PARAM_CBANK
	.align		4
        /*00a0*/ 	.byte	0x04, 0x0a
        /*00a2*/ 	.short	(.L_114 - .L_113)
	.align		4
.L_113:
        /*00a4*/ 	.word	index@(.nv.constant0._ZN3cub18CUB_300001_SM_10006detail9transform16transform_kernelINS2_10policy_hubILb1EN4cuda3std3__45tupleIJN6thrust24THRUST_300001_SM_1000_NS17counting_iteratorIiNSA_11use_defaultESC_SC_EEEEEE10policy1000Ei7rng_gpuNSA_6detail15normal_iteratorINSA_10device_ptrIdEEEEJSD_EEEvT0_iT1_T2_DpNS2_10kernel_argIT3_EE)
        /*00a8*/ 	.short	0x0380
        /*00aa*/ 	.short	0x0028


	//----- nvinfo : EIATTR_SW_WAR
	.align		4
.L_114:
        /*00ac*/ 	.byte	0x04, 0x36
        /*00ae*/ 	.short	(.L_116 - .L_115)
.L_115:
        /*00b0*/ 	.word	0x00000008
.L_116:


//--------------------- .nv.info._ZN3cub18CUB_300001_SM_10006detail8for_each13static_kernelINS2_12policy_hub_t12policy_500_tEmN6thrust24THRUST_300001_SM_1000_NS8cuda_cub20__uninitialized_fill7functorINS7_10device_ptrIdEEdEEEEvT0_T1_ --------------------------
	.section	.nv.info._ZN3cub18CUB_300001_SM_10006detail8for_each13static_kernelINS2_12policy_hub_t12policy_500_tEmN6thrust24THRUST_300001_SM_1000_NS8cuda_cub20__uninitialized_fill7functorINS7_10device_ptrIdEEdEEEEvT0_T1_,"",@"SHT_CUDA_INFO"
	.sectionflags	@""
	.align	4


	//----- nvinfo : EIATTR_CUDA_API_VERSION
	.align		4
        /*0000*/ 	.byte	0x04, 0x37
        /*0002*/ 	.short	(.L_118 - .L_117)
.L_117:
        /*0004*/ 	.word	0x00000082


	//----- nvinfo : EIATTR_KPARAM_INFO
	.align		4
.L_118:
        /*0008*/ 	.byte	0x04, 0x17
        /*000a*/ 	.short	(.L_120 - .L_119)
.L_119:
        /*000c*/ 	.word	0x00000000
        /*0010*/ 	.short	0x0001
        /*0012*/ 	.short	0x0008
        /*0014*/ 	.byte	0x00, 0xf0, 0x41, 0x00


	//----- nvinfo : EIATTR_KPARAM_INFO
	.align		4
.L_120:
        /*0018*/ 	.byte	0x04, 0x17
        /*001a*/ 	.short	(.L_122 - .L_121)
.L_121:
        /*001c*/ 	.word	0x00000000
        /*0020*/ 	.short	0x0000
        /*0022*/ 	.short	0x0000
        /*0024*/ 	.byte	0x00, 0xf0, 0x21, 0x00


	//----- nvinfo : EIATTR_SPARSE_MMA_MASK
	.align		4
.L_122:
        /*0028*/ 	.byte	0x03, 0x50
        /*002a*/ 	.short	0x0000


	//----- nvinfo : EIATTR_MAXREG_COUNT
	.align		4
        /*002c*/ 	.byte	0x03, 0x1b
        /*002e*/ 	.short	0x00ff


	//----- nvinfo : EIATTR_MERCURY_ISA_VERSION
	.align		4
        /*0030*/ 	.byte	0x03, 0x5f
        /*0032*/ 	.short	0x0101


	//----- nvinfo : EIATTR_VRC_CTA_INIT_COUNT
	.align		4
        /*0034*/ 	.byte	0x02, 0x4a
	.zero		1
	.zero		1


	//----- nvinfo : EIATTR_EXIT_INSTR_OFFSETS
	.align		4
        /*0038*/ 	.byte	0x04, 0x1c
        /*003a*/ 	.short	(.L_124 - .L_123)


	//   ....[0]....
.L_123:
        /*003c*/ 	.word	0x00000130


	//   ....[1]....
        /*0040*/ 	.word	0x00000230


	//   ....[2]....
        /*0044*/ 	.word	0x00000260


	//----- nvinfo : EIATTR_MAX_THREADS
	.align		4
.L_124:
        /*0048*/ 	.byte	0x04, 0x05
        /*004a*/ 	.short	(.L_126 - .L_125)
.L_125:
        /*004c*/ 	.word	0x00000100
        /*0050*/ 	.word	0x00000001
        /*0054*/ 	.word	0x00000001


	//----- nvinfo : EIATTR_CBANK_PARAM_SIZE
	.align		4
.L_126:
        /*0058*/ 	.byte	0x03, 0x19
        /*005a*/ 	.short	0x0018


	//----- nvinfo : EIATTR_PARAM_CBANK
	.align		4
        /*005c*/ 	.byte	0x04, 0x0a
        /*005e*/ 	.short	(.L_128 - .L_127)
	.align		4
.L_127:
        /*0060*/ 	.word	index@(.nv.constant0._ZN3cub18CUB_300001_SM_10006detail8for_each13static_kernelINS2_12policy_hub_t12policy_500_tEmN6thrust24THRUST_300001_SM_1000_NS8cuda_cub20__uninitialized_fill7functorINS7_10device_ptrIdEEdEEEEvT0_T1_)
        /*0064*/ 	.short	0x0380
        /*0066*/ 	.short	0x0018


	//----- nvinfo : EIATTR_SW_WAR
	.align		4
.L_128:
        /*0068*/ 	.byte	0x04, 0x36
        /*006a*/ 	.short	(.L_130 - .L_129)
.L_129:
        /*006c*/ 	.word	0x00000008
.L_130:


//--------------------- .nv.info._ZN3cub18CUB_300001_SM_10006detail11EmptyKernelIvEEvv --------------------------
	.section	.nv.info._ZN3cub18CUB_300001_SM_10006detail11EmptyKernelIvEEvv,"",@"SHT_CUDA_INFO"
	.sectionflags	@""
	.align	4


	//----- nvinfo : EIATTR_CUDA_API_VERSION
	.align		4
        /*0000*/ 	.byte	0x04, 0x37
        /*0002*/ 	.short	(.L_132 - .L_131)
.L_131:
        /*0004*/ 	.word	0x00000082


	//----- nvinfo : EIATTR_SPARSE_MMA_MASK
	.align		4
.L_132:
        /*0008*/ 	.byte	0x03, 0x50
        /*000a*/ 	.short	0x0000


	//----- nvinfo : EIATTR_MAXREG_COUNT
	.align		4
        /*000c*/ 	.byte	0x03, 0x1b
        /*000e*/ 	.short	0x00ff


	//----- nvinfo : EIATTR_MERCURY_ISA_VERSION
	.align		4
        /*0010*/ 	.byte	0x03, 0x5f
        /*0012*/ 	.short	0x0101


	//----- nvinfo : EIATTR_VRC_CTA_INIT_COUNT
	.align		4
        /*0014*/ 	.byte	0x02, 0x4a
	.zero		1
	.zero		1


	//----- nvinfo : EIATTR_EXIT_INSTR_OFFSETS
	.align		4
        /*0018*/ 	.byte	0x04, 0x1c
        /*001a*/ 	.short	(.L_134 - .L_133)


	//   ....[0]....
.L_133:
        /*001c*/ 	.word	0x00000010


	//----- nvinfo : EIATTR_SW_WAR
	.align		4
.L_134:
        /*0020*/ 	.byte	0x04, 0x36
        /*0022*/ 	.short	(.L_136 - .L_135)
.L_135:
        /*0024*/ 	.word	0x00000008
.L_136:


//--------------------- .nv.callgraph             --------------------------
	.section	.nv.callgraph,"",@"SHT_CUDA_CALLGRAPH"
	.align	4
	.sectionentsize	8
	.align		4
        /*0000*/ 	.word	0x00000000
	.align		4
        /*0004*/ 	.word	0xffffffff
	.align		4
        /*0008*/ 	.word	0x00000000
	.align		4
        /*000c*/ 	.word	0xfffffffe
	.align		4
        /*0010*/ 	.word	0x00000000
	.align		4
        /*0014*/ 	.word	0xfffffffd
	.align		4
        /*0018*/ 	.word	0x00000000
	.align		4
        /*001c*/ 	.word	0xfffffffc


//--------------------- .nv.constant4             --------------------------
	.section	.nv.constant4,"a",@progbits
	.align	8
	.align		8
.nv.constant4:
        /*0000*/ 	.dword	_ZN30_INTERNAL_4d1a649e_4_k_cu_main4cuda3std3__45__cpo5beginE
	.align		8
        /*0008*/ 	.dword	_ZN30_INTERNAL_4d1a649e_4_k_cu_main4cuda3std3__45__cpo3endE
	.align		8
        /*0010*/ 	.dword	_ZN30_INTERNAL_4d1a649e_4_k_cu_main4cuda3std3__45__cpo6cbeginE
	.align		8
        /*0018*/ 	.dword	_ZN30_INTERNAL_4d1a649e_4_k_cu_main4cuda3std3__45__cpo4cendE
	.align		8
        /*0020*/ 	.dword	_ZN30_INTERNAL_4d1a649e_4_k_cu_main4cuda3std3__45__cpo6rbeginE
	.align		8
        /*0028*/ 	.dword	_ZN30_INTERNAL_4d1a649e_4_k_cu_main4cuda3std3__45__cpo4rendE
	.align		8
        /*0030*/ 	.dword	_ZN30_INTERNAL_4d1a649e_4_k_cu_main4cuda3std3__45__cpo7crbeginE
	.align		8
        /*0038*/ 	.dword	_ZN30_INTERNAL_4d1a649e_4_k_cu_main4cuda3std3__45__cpo5crendE
	.align		8
        /*0040*/ 	.dword	_ZN30_INTERNAL_4d1a649e_4_k_cu_main4cuda3std3__432_GLOBAL__N__4d1a649e_4_k_cu_main6ignoreE
	.align		8
        /*0048*/ 	.dword	_ZN30_INTERNAL_4d1a649e_4_k_cu_main4cuda3std3__419piecewise_constructE
	.align		8
        /*0050*/ 	.dword	_ZN30_INTERNAL_4d1a649e_4_k_cu_main4cuda3std3__48in_placeE
	.align		8
        /*0058*/ 	.dword	_ZN30_INTERNAL_4d1a649e_4_k_cu_main4cuda3std3__420unreachable_sentinelE
	.align		8
        /*0060*/ 	.dword	_ZN30_INTERNAL_4d1a649e_4_k_cu_main4cuda3std3__47nulloptE
	.align		8
        /*0068*/ 	.dword	_ZN30_INTERNAL_4d1a649e_4_k_cu_main4cuda3std3__48unexpectE
	.align		8
        /*0070*/ 	.dword	_ZN30_INTERNAL_4d1a649e_4_k_cu_main4cuda3std6ranges3__45__cpo4swapE
	.align		8
        /*0078*/ 	.dword	_ZN30_INTERNAL_4d1a649e_4_k_cu_main4cuda3std6ranges3__45__cpo9iter_moveE
	.align		8
        /*0080*/ 	.dword	_ZN30_INTERNAL_4d1a649e_4_k_cu_main4cuda3std6ranges3__45__cpo5beginE
	.align		8
        /*0088*/ 	.dword	_ZN30_INTERNAL_4d1a649e_4_k_cu_main4cuda3std6ranges3__45__cpo3endE
	.align		8
        /*0090*/ 	.dword	_ZN30_INTERNAL_4d1a649e_4_k_cu_main4cuda3std6ranges3__45__cpo6cbeginE
	.align		8
        /*0098*/ 	.dword	_ZN30_INTERNAL_4d1a649e_4_k_cu_main4cuda3std6ranges3__45__cpo4cendE
	.align		8
        /*00a0*/ 	.dword	_ZN30_INTERNAL_4d1a649e_4_k_cu_main4cuda3std6ranges3__45__cpo7advanceE
	.align		8
        /*00a8*/ 	.dword	_ZN30_INTERNAL_4d1a649e_4_k_cu_main4cuda3std6ranges3__45__cpo9iter_swapE
	.align		8
        /*00b0*/ 	.dword	_ZN30_INTERNAL_4d1a649e_4_k_cu_main4cuda3std6ranges3__45__cpo4nextE
	.align		8
        /*00b8*/ 	.dword	_ZN30_INTERNAL_4d1a649e_4_k_cu_main4cuda3std6ranges3__45__cpo4prevE
	.align		8
        /*00c0*/ 	.dword	_ZN30_INTERNAL_4d1a649e_4_k_cu_main4cuda3std6ranges3__45__cpo4dataE
	.align		8
        /*00c8*/ 	.dword	_ZN30_INTERNAL_4d1a649e_4_k_cu_main4cuda3std6ranges3__45__cpo5cdataE
	.align		8
        /*00d0*/ 	.dword	_ZN30_INTERNAL_4d1a649e_4_k_cu_main4cuda3std6ranges3__45__cpo4sizeE
	.align		8
        /*00d8*/ 	.dword	_ZN30_INTERNAL_4d1a649e_4_k_cu_main4cuda3std6ranges3__45__cpo5ssizeE
	.align		8
        /*00e0*/ 	.dword	_ZN30_INTERNAL_4d1a649e_4_k_cu_main4cuda3std6ranges3__45__cpo8distanceE
	.align		8
        /*00e8*/ 	.dword	_ZN30_INTERNAL_4d1a649e_4_k_cu_main6thrust24THRUST_300001_SM_1000_NS8cuda_cub3parE
	.align		8
        /*00f0*/ 	.dword	_ZN30_INTERNAL_4d1a649e_4_k_cu_main6thrust24THRUST_300001_SM_1000_NS8cuda_cub10par_nosyncE
	.align		8
        /*00f8*/ 	.dword	_ZN30_INTERNAL_4d1a649e_4_k_cu_main6thrust24THRUST_300001_SM_1000_NS6system6detail10sequential3seqE
	.align		8
        /*0100*/ 	.dword	_ZN30_INTERNAL_4d1a649e_4_k_cu_main6thrust24THRUST_300001_SM_1000_NS6system3cpp3parE
	.align		8
        /*0108*/ 	.dword	_ZN30_INTERNAL_4d1a649e_4_k_cu_main6thrust24THRUST_300001_SM_1000_NS12placeholders2_1E
	.align		8
        /*0110*/ 	.dword	_ZN30_INTERNAL_4d1a649e_4_k_cu_main6thrust24THRUST_300001_SM_1000_NS12placeholders2_2E
	.align		8
        /*0118*/ 	.dword	_ZN30_INTERNAL_4d1a649e_4_k_cu_main6thrust24THRUST_300001_SM_1000_NS12placeholders2_3E
	.align		8
        /*0120*/ 	.dword	_ZN30_INTERNAL_4d1a649e_4_k_cu_main6thrust24THRUST_300001_SM_1000_NS12placeholders2_4E
	.align		8
        /*0128*/ 	.dword	_ZN30_INTERNAL_4d1a649e_4_k_cu_main6thrust24THRUST_300001_SM_1000_NS12placeholders2_5E
	.align		8
        /*0130*/ 	.dword	_ZN30_INTERNAL_4d1a649e_4_k_cu_main6thrust24THRUST_300001_SM_1000_NS12placeholders2_6E
	.align		8
        /*0138*/ 	.dword	_ZN30_INTERNAL_4d1a649e_4_k_cu_main6thrust24THRUST_300001_SM_1000_NS12placeholders2_7E
	.align		8
        /*0140*/ 	.dword	_ZN30_INTERNAL_4d1a649e_4_k_cu_main6thrust24THRUST_300001_SM_1000_NS12placeholders2_8E
	.align		8
        /*0148*/ 	.dword	_ZN30_INTERNAL_4d1a649e_4_k_cu_main6thrust24THRUST_300001_SM_1000_NS12placeholders2_9E
	.align		8
        /*0150*/ 	.dword	_ZN30_INTERNAL_4d1a649e_4_k_cu_main6thrust24THRUST_300001_SM_1000_NS12placeholders3_10E
	.align		8
        /*0158*/ 	.dword	_ZN30_INTERNAL_4d1a649e_4_k_cu_main6thrust24THRUST_300001_SM_1000_NS3seqE
	.align		8
        /*0160*/ 	.dword	_ZN30_INTERNAL_4d1a649e_4_k_cu_main6thrust24THRUST_300001_SM_1000_NS6deviceE


//--------------------- .text._ZN3cub18CUB_300001_SM_10006detail9transform16transform_kernelINS2_10policy_hubILb1EN4cuda3std3__45tupleIJN6thrust24THRUST_300001_SM_1000_NS17counting_iteratorIiNSA_11use_defaultESC_SC_EEEEEE10policy1000El7rng_gpuNSA_6detail15normal_iteratorINSA_10device_ptrIdEEEEJSD_EEEvT0_iT1_T2_DpNS2_10kernel_argIT3_EE --------------------------
	.section	.text._ZN3cub18CUB_300001_SM_10006detail9transform16transform_kernelINS2_10policy_hubILb1EN4cuda3std3__45tupleIJN6thrust24THRUST_300001_SM_1000_NS17counting_iteratorIiNSA_11use_defaultESC_SC_EEEEEE10policy1000El7rng_gpuNSA_6detail15normal_iteratorINSA_10device_ptrIdEEEEJSD_EEEvT0_iT1_T2_DpNS2_10kernel_argIT3_EE,"ax",@progbits
	.align	128
        .global         _ZN3cub18CUB_300001_SM_10006detail9transform16transform_kernelINS2_10policy_hubILb1EN4cuda3std3__45tupleIJN6thrust24THRUST_300001_SM_1000_NS17counting_iteratorIiNSA_11use_defaultESC_SC_EEEEEE10policy1000El7rng_gpuNSA_6detail15normal_iteratorINSA_10device_ptrIdEEEEJSD_EEEvT0_iT1_T2_DpNS2_10kernel_argIT3_EE
        .type           _ZN3cub18CUB_300001_SM_10006detail9transform16transform_kernelINS2_10policy_hubILb1EN4cuda3std3__45tupleIJN6thrust24THRUST_300001_SM_1000_NS17counting_iteratorIiNSA_11use_defaultESC_SC_EEEEEE10policy1000El7rng_gpuNSA_6detail15normal_iteratorINSA_10device_ptrIdEEEEJSD_EEEvT0_iT1_T2_DpNS2_10kernel_argIT3_EE,@function
        .size           _ZN3cub18CUB_300001_SM_10006detail9transform16transform_kernelINS2_10policy_hubILb1EN4cuda3std3__45tupleIJN6thrust24THRUST_300001_SM_1000_NS17counting_iteratorIiNSA_11use_defaultESC_SC_EEEEEE10policy1000El7rng_gpuNSA_6detail15normal_iteratorINSA_10device_ptrIdEEEEJSD_EEEvT0_iT1_T2_DpNS2_10kernel_argIT3_EE,(.L_x_89 - _ZN3cub18CUB_300001_SM_10006detail9transform16transform_kernelINS2_10policy_hubILb1EN4cuda3std3__45tupleIJN6thrust24THRUST_300001_SM_1000_NS17counting_iteratorIiNSA_11use_defaultESC_SC_EEEEEE10policy1000El7rng_gpuNSA_6detail15normal_iteratorINSA_10device_ptrIdEEEEJSD_EEEvT0_iT1_T2_DpNS2_10kernel_argIT3_EE)
        .other          _ZN3cub18CUB_300001_SM_10006detail9transform16transform_kernelINS2_10policy_hubILb1EN4cuda3std3__45tupleIJN6thrust24THRUST_300001_SM_1000_NS17counting_iteratorIiNSA_11use_defaultESC_SC_EEEEEE10policy1000El7rng_gpuNSA_6detail15normal_iteratorINSA_10device_ptrIdEEEEJSD_EEEvT0_iT1_T2_DpNS2_10kernel_argIT3_EE,@"STO_CUDA_ENTRY STV_DEFAULT"
_ZN3cub18CUB_300001_SM_10006detail9transform16transform_kernelINS2_10policy_hubILb1EN4cuda3std3__45tupleIJN6thrust24THRUST_300001_SM_1000_NS17counting_iteratorIiNSA_11use_defaultESC_SC_EEEEEE10policy1000El7rng_gpuNSA_6detail15normal_iteratorINSA_10device_ptrIdEEEEJSD_EEEvT0_iT1_T2_DpNS2_10kernel_argIT3_EE:
.text._ZN3cub18CUB_300001_SM_10006detail9transform16transform_kernelINS2_10policy_hubILb1EN4cuda3std3__45tupleIJN6thrust24THRUST_300001_SM_1000_NS17counting_iteratorIiNSA_11use_defaultESC_SC_EEEEEE10policy1000El7rng_gpuNSA_6detail15normal_iteratorINSA_10device_ptrIdEEEEJSD_EEEvT0_iT1_T2_DpNS2_10kernel_argIT3_EE:
[----:B------:R-:W-:Y:S01]  /*0000*/  LDC R1, c[0x0][0x37c] ;  /* 0x0000df00ff017b82 */ /* 0x000fe20000000800 */
[----:B------:R-:W0:Y:S07]  /*0010*/  LDCU UR5, c[0x0][0x388] ;  /* 0x00007100ff0577ac */ /* 0x000e2e0008000800 */
[----:B------:R-:W1:Y:S01]  /*0020*/  S2UR UR4, SR_CTAID.X ;  /* 0x00000000000479c3 */ /* 0x000e620000002500 */
[----:B------:R-:W-:Y:S01]  /*0030*/  IMAD.MOV.U32 R17, RZ, RZ, 0x41dfffff ;  /* 0x41dfffffff117424 */ /* 0x000fe200078e00ff */
[----:B------:R-:W2:Y:S01]  /*0040*/  LDCU.64 UR6, c[0x0][0x380] ;  /* 0x00007000ff0677ac */ /* 0x000ea20008000a00 */
[----:B------:R-:W3:Y:S01]  /*0050*/  LDCU.64 UR14, c[0x0][0x358] ;  /* 0x00006b00ff0e77ac */ /* 0x000ee20008000a00 */
[----:B0-----:R-:W-:-:S04]  /*0060*/  USHF.L.U32 UR12, UR5, 0x7, URZ ;  /* 0x00000007050c7899 */ /* 0x001fc800080006ff */
[----:B------:R-:W-:Y:S02]  /*0070*/  USHF.R.S32.HI UR13, URZ, 0x1f, UR12 ;  /* 0x0000001fff0d7899 */ /* 0x000fe4000801140c */
[----:B-1----:R-:W-:Y:S02]  /*0080*/  UIMAD.WIDE.U32 UR10, UR12, UR4, URZ ;  /* 0x000000040c0a72a5 */ /* 0x002fe4000f8e00ff */
[----:B------:R-:W-:Y:S02]  /*0090*/  UIMAD UR9, UR13, UR4, URZ ;  /* 0x000000040d0972a4 */ /* 0x000fe4000f8e02ff */
[----:B--2---:R-:W-:Y:S02]  /*00a0*/  UIADD3 UR8, UP1, UPT, -UR10, UR6, URZ ;  /* 0x000000060a087290 */ /* 0x004fe4000ff3e1ff */
[----:B------:R-:W-:Y:S02]  /*00b0*/  UIADD3 UR9, UPT, UPT, UR11, UR9, URZ ;  /* 0x000000090b097290 */ /* 0x000fe4000fffe0ff */
[----:B------:R-:W-:-:S02]  /*00c0*/  UISETP.LT.U32.AND UP0, UPT, UR8, UR12, UPT ;  /* 0x0000000c0800728c */ /* 0x000fc4000bf01070 */
[----:B------:R-:W-:-:S04]  /*00d0*/  UIADD3.X UR4, UPT, UPT, ~UR9, UR7, URZ, UP1, !UPT ;  /* 0x0000000709047290 */ /* 0x000fc80008ffe5ff */
[----:B------:R-:W-:-:S03]  /*00e0*/  UISETP.LT.AND.EX UP0, UPT, UR4, UR13, UPT, UP0 ;  /* 0x0000000d0400728c */ /* 0x000fc6000bf01300 */
[----:B------:R-:W-:Y:S01]  /*00f0*/  UMOV UR13, 0xff800000 ;  /* 0xff800000000d7882 */ /* 0x000fe20000000000 */
[----:B------:R-:W-:-:S03]  /*0100*/  USEL UR8, UR8, UR12, UP0 ;  /* 0x0000000c08087287 */ /* 0x000fc60008000000 */
[----:B------:R-:W0:Y:S01]  /*0110*/  LDCU UR4, c[0x0][0x398] ;  /* 0x00007300ff0477ac */ /* 0x000e220008000800 */
[----:B------:R-:W-:-:S09]  /*0120*/  UISETP.NE.AND UP0, UPT, UR12, UR8, UPT ;  /* 0x000000080c00728c */ /* 0x000fd2000bf05270 */
[----:B---3--:R-:W-:Y:S05]  /*0130*/  BRA.U !UP0, `(.L_x_0) ;  /* 0x0000001108707547 */ /* 0x008fea000b800000 */
[----:B------:R-:W-:-:S06]  /*0140*/  UISETP.GE.AND UP0, UPT, UR5, 0x1, UPT ;  /* 0x000000010500788c */ /* 0x000fcc000bf06270 */
[----:B------:R-:W-:-:S13]  /*0150*/  PLOP3.LUT P0, PT, PT, PT, UP0, 0x80, 0x8 ;  /* 0x000000000008781c */ /* 0x000fda0003f0f008 */
[----:B0-----:R-:W-:Y:S05]  /*0160*/  @!P0 EXIT ;  /* 0x000000000000894d */ /* 0x001fea0003800000 */
[----:B------:R-:W0:Y:S01]  /*0170*/  S2R R3, SR_TID.X ;  /* 0x0000000000037919 */ /* 0x000e220000002100 */
[----:B------:R-:W-:Y:S01]  /*0180*/  UISETP.GE.U32.AND UP0, UPT, UR5, 0x4, UPT ;  /* 0x000000040500788c */ /* 0x000fe2000bf06070 */
[----:B------:R-:W-:Y:S01]  /*0190*/  IMAD.MOV.U32 R4, RZ, RZ, RZ ;  /* 0x000000ffff047224 */ /* 0x000fe200078e00ff */
[----:B------:R-:W-:-:S07]  /*01a0*/  ULOP3.LUT UR12, UR5, 0x3, URZ, 0xc0, !UPT ;  /* 0x00000003050c7892 */ /* 0x000fce000f8ec0ff */
[----:B------:R-:W-:Y:S05]  /*01b0*/  BRA.U !UP0, `(.L_x_1) ;  /* 0x0000000d08447547 */ /* 0x000fea000b800000 */
[----:B------:R-:W1:Y:S01]  /*01c0*/  LDCU.64 UR6, c[0x0][0x390] ;  /* 0x00007200ff0677ac */ /* 0x000e620008000a00 */
[----:B------:R-:W-:Y:S01]  /*01d0*/  IMAD.MOV.U32 R5, RZ, RZ, RZ ;  /* 0x000000ffff057224 */ /* 0x000fe200078e00ff */
[----:B------:R-:W-:Y:S02]  /*01e0*/  ULOP3.LUT UR5, UR5, 0x7ffffffc, URZ, 0xc0, !UPT ;  /* 0x7ffffffc05057892 */ /* 0x000fe4000f8ec0ff */
[----:B------:R-:W-:-:S04]  /*01f0*/  UIADD3 UR4, UPT, UPT, UR10, UR4, URZ ;  /* 0x000000040a047290 */ /* 0x000fc8000fffe0ff */
[----:B------:R-:W-:Y:S01]  /*0200*/  MOV R4, UR5 ;  /* 0x0000000500047c02 */ /* 0x000fe20008000f00 */
[----:B-1----:R-:W-:-:S04]  /*0210*/  ULEA UR6, UP0, UR10, UR6, 0x3 ;  /* 0x000000060a067291 */ /* 0x002fc8000f8018ff */
[----:B------:R-:W-:-:S12]  /*0220*/  ULEA.HI.X UR7, UR10, UR7, UR9, 0x3, UP0 ;  /* 0x000000070a077291 */ /* 0x000fd800080f1c09 */
.L_x_18:
[C---:B0--3--:R-:W-:Y:S01]  /*0230*/  IMAD R6, R5.reuse, 0x80, R3 ;  /* 0x0000008005067824 */ /* 0x049fe200078e0203 */
[----:B-12---:R-:W-:Y:S01]  /*0240*/  MOV R9, UR7 ;  /* 0x0000000700097c02 */ /* 0x006fe20008000f00 */
[----:B------:R-:W-:Y:S01]  /*0250*/  VIADD R5, R5, 0x4 ;  /* 0x0000000405057836 */ /* 0x000fe20000000000 */
[----:B------:R-:W-:Y:S01]  /*0260*/  BSSY.RECONVERGENT B1, `(.L_x_2) ;  /* 0x0000032000017945 */ /* 0x000fe20003800200 */
[----:B------:R-:W-:Y:S01]  /*0270*/  IMAD.U32 R8, RZ, RZ, UR6 ;  /* 0x00000006ff087e24 */ /* 0x000fe2000f8e00ff */
[C---:B------:R-:W-:Y:S02]  /*0280*/  ISETP.GE.AND P0, PT, R6.reuse, UR8, PT ;  /* 0x0000000806007c0c */ /* 0x040fe4000bf06270 */
[----:B------:R-:W-:Y:S01]  /*0290*/  ISETP.NE.AND P1, PT, R5, R4, PT ;  /* 0x000000040500720c */ /* 0x000fe20003f25270 */
[----:B------:R-:W-:-:S10]  /*02a0*/  IMAD.WIDE R8, R6, 0x8, R8 ;  /* 0x0000000806087825 */ /* 0x000fd400078e0208 */
[----:B------:R-:W-:Y:S05]  /*02b0*/  @P0 BRA `(.L_x_3) ;  /* 0x0000000000b00947 */ /* 0x000fea0003800000 */
[----:B------:R-:W-:Y:S01]  /*02c0*/  VIADD R0, R6, UR4 ;  /* 0x0000000406007c36 */ /* 0x000fe20008000000 */
[----:B------:R-:W0:Y:S01]  /*02d0*/  MUFU.RCP64H R13, 2.14748262400000000000e+09 ;  /* 0x41dfffff000d7908 */ /* 0x000e220000001800 */
[----:B------:R-:W-:Y:S01]  /*02e0*/  IMAD.MOV.U32 R10, RZ, RZ, -0x800000 ;  /* 0xff800000ff0a7424 */ /* 0x000fe200078e00ff */
[----:B------:R-:W-:Y:S01]  /*02f0*/  MOV R11, 0x41dfffff ;  /* 0x41dfffff000b7802 */ /* 0x000fe20000000f00 */
[----:B------:R-:W-:Y:S01]  /*0300*/  IMAD R0, R0, 0x4a36, RZ ;  /* 0x00004a3600007824 */ /* 0x000fe200078e02ff */
[----:B------:R-:W-:Y:S01]  /*0310*/  BSSY.RECONVERGENT B2, `(.L_x_4) ;  /* 0x0000022000027945 */ /* 0x000fe20003800200 */
[----:B------:R-:W-:Y:S02]  /*0320*/  IMAD.MOV.U32 R12, RZ, RZ, 0x1 ;  /* 0x00000001ff0c7424 */ /* 0x000fe400078e00ff */
[----:B------:R-:W-:-:S04]  /*0330*/  IMAD.HI.U32 R7, R0, 0x3, RZ ;  /* 0x0000000300077827 */ /* 0x000fc800078e00ff */
[----:B------:R-:W-:-:S05]  /*0340*/  IMAD.IADD R2, R0, 0x1, -R7 ;  /* 0x0000000100027824 */ /* 0x000fca00078e0a07 */
[----:B------:R-:W-:Y:S01]  /*0350*/  LEA.HI R2, R2, R7, RZ, 0x1f ;  /* 0x0000000702027211 */ /* 0x000fe200078ff8ff */
[----:B0-----:R-:W-:-:S03]  /*0360*/  DFMA R14, R12, -R10, 1 ;  /* 0x3ff000000c0e742b */ /* 0x001fc6000000080a */
[----:B------:R-:W-:-:S05]  /*0370*/  SHF.R.U32.HI R7, RZ, 0x1e, R2 ;  /* 0x0000001eff077819 */ /* 0x000fca0000011602 */
[----:B------:R-:W-:Y:S01]  /*0380*/  IMAD R7, R7, -0x7fffffff, R0 ;  /* 0x8000000107077824 */ /* 0x000fe200078e0200 */
[----:B------:R-:W-:-:S04]  /*0390*/  DFMA R14, R14, R14, R14 ;  /* 0x0000000e0e0e722b */ /* 0x000fc8000000000e */
[----:B------:R-:W-:-:S04]  /*03a0*/  VIMNMX.U32 R7, PT, PT, R7, 0x1, !PT ;  /* 0x0000000107077848 */ /* 0x000fc80007fe0000 */
[----:B------:R-:W-:Y:S01]  /*03b0*/  DFMA R14, R12, R14, R12 ;  /* 0x0000000e0c0e722b */ /* 0x000fe2000000000c */
[----:B------:R-:W-:-:S05]  /*03c0*/  IMAD.HI.U32 R0, R7, 0x5e4789c9, RZ ;  /* 0x5e4789c907007827 */ /* 0x000fca00078e00ff */
[----:B------:R-:W-:Y:S02]  /*03d0*/  SHF.R.U32.HI R0, RZ, 0xe, R0 ;  /* 0x0000000eff007819 */ /* 0x000fe40000011600 */
[----:B------:R-:W-:-:S03]  /*03e0*/  DFMA R12, R14, -R10, 1 ;  /* 0x3ff000000e0c742b */ /* 0x000fc6000000080a */
[C---:B------:R-:W-:Y:S02]  /*03f0*/  IMAD R7, R0.reuse, -0xadc8, R7 ;  /* 0xffff523800077824 */ /* 0x040fe400078e0207 */
[----:B------:R-:W-:Y:S02]  /*0400*/  IMAD R0, R0, 0xd47, RZ ;  /* 0x00000d4700007824 */ /* 0x000fe400078e02ff */
[----:B------:R-:W-:Y:S01]  /*0410*/  IMAD R7, R7, 0xbc8f, RZ ;  /* 0x0000bc8f07077824 */ /* 0x000fe200078e02ff */
[----:B------:R-:W-:Y:S02]  /*0420*/  DFMA R12, R14, R12, R14 ;  /* 0x0000000c0e0c722b */ /* 0x000fe4000000000e */
[----:B------:R-:W-:Y:S02]  /*0430*/  LOP3.LUT R2, R0, 0x7fffffff, RZ, 0x3c, !PT ;  /* 0x7fffffff00027812 */ /* 0x000fe400078e3cff */
[----:B------:R-:W-:-:S13]  /*0440*/  ISETP.GE.U32.AND P0, PT, R7, R0, PT ;  /* 0x000000000700720c */ /* 0x000fda0003f06070 */
[----:B------:R-:W-:-:S05]  /*0450*/  @P0 IMAD.MOV R2, RZ, RZ, -R0 ;  /* 0x000000ffff020224 */ /* 0x000fca00078e0a00 */
[----:B------:R-:W-:-:S04]  /*0460*/  IADD3 R2, PT, PT, R7, -0x1, R2 ;  /* 0xffffffff07027810 */ /* 0x000fc80007ffe002 */
[----:B------:R-:W0:Y:S02]  /*0470*/  I2F.F64.U32 R18, R2 ;  /* 0x0000000200127312 */ /* 0x000e240000201800 */
[----:B0-----:R-:W-:Y:S01]  /*0480*/  DMUL R14, R18, R12 ;  /* 0x0000000c120e7228 */ /* 0x001fe20000000000 */
[----:B------:R-:W-:-:S07]  /*0490*/  FSETP.GEU.AND P2, PT, |R19|, 6.5827683646048100446e-37, PT ;  /* 0x036000001300780b */ /* 0x000fce0003f4e200 */
[----:B------:R-:W-:-:S08]  /*04a0*/  DFMA R10, R14, -R10, R18 ;  /* 0x8000000a0e0a722b */ /* 0x000fd00000000012 */
[----:B------:R-:W-:-:S10]  /*04b0*/  DFMA R10, R12, R10, R14 ;  /* 0x0000000a0c0a722b */ /* 0x000fd4000000000e */
[----:B------:R-:W-:-:S05]  /*04c0*/  FFMA R0, RZ, 27.999998092651367188, R11 ;  /* 0x41dfffffff007823 */ /* 0x000fca000000000b */
[----:B------:R-:W-:-:S13]  /*04d0*/  FSETP.GT.AND P0, PT, |R0|, 1.469367938527859385e-39, PT ;  /* 0x001000000000780b */ /* 0x000fda0003f04200 */
[----:B------:R-:W-:Y:S05]  /*04e0*/  @P0 BRA P2, `(.L_x_5) ;  /* 0x0000000000100947 */ /* 0x000fea0001000000 */
[----:B------:R-:W-:-:S07]  /*04f0*/  MOV R30, 0x510 ;  /* 0x00000510001e7802 */ /* 0x000fce0000000f00 */
[----:B------:R-:W-:Y:S05]  /*0500*/  CALL.REL.NOINC `($__internal_0_$__cuda_sm20_div_rn_f64_full) ;  /* 0x0000001c00a07944 */ /* 0x000fea0003c00000 */
[----:B------:R-:W-:Y:S01]  /*0510*/  IMAD.MOV.U32 R10, RZ, RZ, R2 ;  /* 0x000000ffff0a7224 */ /* 0x000fe200078e0002 */
[----:B------:R-:W-:-:S07]  /*0520*/  MOV R11, R23 ;  /* 0x00000017000b7202 */ /* 0x000fce0000000f00 */
.L_x_5:
[----:B------:R-:W-:Y:S05]  /*0530*/  BSYNC.RECONVERGENT B2 ;  /* 0x0000000000027941 */ /* 0x000fea0003800200 */
.L_x_4:
[----:B------:R-:W-:Y:S02]  /*0540*/  IMAD.MOV.U32 R12, RZ, RZ, 0x0 ;  /* 0x00000000ff0c7424 */ /* 0x000fe400078e00ff */
[----:B------:R-:W-:-:S06]  /*0550*/  IMAD.MOV.U32 R13, RZ, RZ, 0x40300000 ;  /* 0x40300000ff0d7424 */ /* 0x000fcc00078e00ff */
[----:B------:R-:W-:-:S07]  /*0560*/  DFMA R10, R10, R12, 25 ;  /* 0x403900000a0a742b */ /* 0x000fce000000000c */
[----:B------:R0:W-:Y:S04]  /*0570*/  STG.E.64 desc[UR14][R8.64], R10 ;  /* 0x0000000a08007986 */ /* 0x0001e8000c101b0e */
.L_x_3:
[----:B------:R-:W-:Y:S05]  /*0580*/  BSYNC.RECONVERGENT B1 ;  /* 0x0000000000017941 */ /* 0x000fea0003800200 */
.L_x_2:
[----:B------:R-:W-:Y:S01]  /*0590*/  VIADD R0, R6, 0x80 ;  /* 0x0000008006007836 */ /* 0x000fe20000000000 */
[----:B------:R-:W-:Y:S04]  /*05a0*/  BSSY.RECONVERGENT B1, `(.L_x_6) ;  /* 0x000002f000017945 */ /* 0x000fe80003800200 */
[----:B------:R-:W-:-:S13]  /*05b0*/  ISETP.GE.AND P0, PT, R0, UR8, PT ;  /* 0x0000000800007c0c */ /* 0x000fda000bf06270 */
[----:B------:R-:W-:Y:S05]  /*05c0*/  @P0 BRA `(.L_x_7) ;  /* 0x0000000000b00947 */ /* 0x000fea0003800000 */
[----:B------:R-:W-:Y:S01]  /*05d0*/  IADD3 R0, PT, PT, R0, UR4, RZ ;  /* 0x0000000400007c10 */ /* 0x000fe2000fffe0ff */
[----:B------:R-:W1:Y:S01]  /*05e0*/  MUFU.RCP64H R13, 2.14748262400000000000e+09 ;  /* 0x41dfffff000d7908 */ /* 0x000e620000001800 */
[----:B0-----:R-:W-:Y:S01]  /*05f0*/  IMAD.MOV.U32 R10, RZ, RZ, -0x800000 ;  /* 0xff800000ff0a7424 */ /* 0x001fe200078e00ff */
[----:B------:R-:W-:Y:S01]  /*0600*/  MOV R12, 0x1 ;  /* 0x00000001000c7802 */ /* 0x000fe20000000f00 */
[----:B------:R-:W-:Y:S01]  /*0610*/  IMAD.MOV.U32 R11, RZ, RZ, 0x41dfffff ;  /* 0x41dfffffff0b7424 */ /* 0x000fe200078e00ff */
[----:B------:R-:W-:Y:S01]  /*0620*/  BSSY.RECONVERGENT B2, `(.L_x_8) ;  /* 0x0000022000027945 */ /* 0x000fe20003800200 */
[----:B------:R-:W-:-:S04]  /*0630*/  IMAD R0, R0, 0x4a36, RZ ;  /* 0x00004a3600007824 */ /* 0x000fc800078e02ff */
[----:B------:R-:W-:-:S04]  /*0640*/  IMAD.HI.U32 R7, R0, 0x3, RZ ;  /* 0x0000000300077827 */ /* 0x000fc800078e00ff */
[----:B------:R-:W-:Y:S01]  /*0650*/  IMAD.IADD R2, R0, 0x1, -R7 ;  /* 0x0000000100027824 */ /* 0x000fe200078e0a07 */
[----:B-1----:R-:W-:-:S04]  /*0660*/  DFMA R14, R12, -R10, 1 ;  /* 0x3ff000000c0e742b */ /* 0x002fc8000000080a */
[----:B------:R-:W-:-:S04]  /*0670*/  LEA.HI R2, R2, R7, RZ, 0x1f ;  /* 0x0000000702027211 */ /* 0x000fc800078ff8ff */
[----:B------:R-:W-:Y:S01]  /*0680*/  SHF.R.U32.HI R7, RZ, 0x1e, R2 ;  /* 0x0000001eff077819 */ /* 0x000fe20000011602 */
[----:B------:R-:W-:-:S04]  /*0690*/  DFMA R14, R14, R14, R14 ;  /* 0x0000000e0e0e722b */ /* 0x000fc8000000000e */
[----:B------:R-:W-:-:S05]  /*06a0*/  IMAD R7, R7, -0x7fffffff, R0 ;  /* 0x8000000107077824 */ /* 0x000fca00078e0200 */
[----:B------:R-:W-:Y:S01]  /*06b0*/  VIMNMX.U32 R7, PT, PT, R7, 0x1, !PT ;  /* 0x0000000107077848 */ /* 0x000fe20007fe0000 */
[----:B------:R-:W-:-:S04]  /*06c0*/  DFMA R14, R12, R14, R12 ;  /* 0x0000000e0c0e722b */ /* 0x000fc8000000000c */
[----:B------:R-:W-:-:S04]  /*06d0*/  IMAD.HI.U32 R0, R7, 0x5e4789c9, RZ ;  /* 0x5e4789c907007827 */ /* 0x000fc800078e00ff */
[----:B------:R-:W-:Y:S01]  /*06e0*/  DFMA R12, R14, -R10, 1 ;  /* 0x3ff000000e0c742b */ /* 0x000fe2000000080a */
[----:B------:R-:W-:-:S05]  /*06f0*/  SHF.R.U32.HI R0, RZ, 0xe, R0 ;  /* 0x0000000eff007819 */ /* 0x000fca0000011600 */
[C---:B------:R-:W-:Y:S02]  /*0700*/  IMAD R7, R0.reuse, -0xadc8, R7 ;  /* 0xffff523800077824 */ /* 0x040fe400078e0207 */
[----:B------:R-:W-:Y:S01]  /*0710*/  IMAD R0, R0, 0xd47, RZ ;  /* 0x00000d4700007824 */ /* 0x000fe200078e02ff */
[----:B------:R-:W-:Y:S01]  /*0720*/  DFMA R14, R14, R12, R14 ;  /* 0x0000000c0e0e722b */ /* 0x000fe2000000000e */
[----:B------:R-:W-:-:S03]  /*0730*/  IMAD R7, R7, 0xbc8f, RZ ;  /* 0x0000bc8f07077824 */ /* 0x000fc600078e02ff */
        /* <DEDUP_REMOVED lines=14> */
[----:B------:R-:W-:Y:S02]  /*0820*/  IMAD.MOV.U32 R10, RZ, RZ, R2 ;  /* 0x000000ffff0a7224 */ /* 0x000fe400078e0002 */
[----:B------:R-:W-:-:S07]  /*0830*/  IMAD.MOV.U32 R11, RZ, RZ, R23 ;  /* 0x000000ffff0b7224 */ /* 0x000fce00078e0017 */
.L_x_9:
[----:B------:R-:W-:Y:S05]  /*0840*/  BSYNC.RECONVERGENT B2 ;  /* 0x0000000000027941 */ /* 0x000fea0003800200 */
.L_x_8:
[----:B------:R-:W-:Y:S01]  /*0850*/  MOV R12, 0x0 ;  /* 0x00000000000c7802 */ /* 0x000fe20000000f00 */
[----:B------:R-:W-:-:S06]  /*0860*/  IMAD.MOV.U32 R13, RZ, RZ, 0x40300000 ;  /* 0x40300000ff0d7424 */ /* 0x000fcc00078e00ff */
[----:B------:R-:W-:-:S07]  /*0870*/  DFMA R10, R10, R12, 25 ;  /* 0x403900000a0a742b */ /* 0x000fce000000000c */
[----:B------:R1:W-:Y:S04]  /*0880*/  STG.E.64 desc[UR14][R8.64+0x400], R10 ;  /* 0x0004000a08007986 */ /* 0x0003e8000c101b0e */
.L_x_7:
[----:B------:R-:W-:Y:S05]  /*0890*/  BSYNC.RECONVERGENT B1 ;  /* 0x0000000000017941 */ /* 0x000fea0003800200 */
.L_x_6:
[----:B------:R-:W-:Y:S01]  /*08a0*/  VIADD R0, R6, 0x100 ;  /* 0x0000010006007836 */ /* 0x000fe20000000000 */
[----:B------:R-:W-:Y:S04]  /*08b0*/  BSSY.RECONVERGENT B1, `(.L_x_10) ;  /* 0x000002f000017945 */ /* 0x000fe80003800200 */
[----:B------:R-:W-:-:S13]  /*08c0*/  ISETP.GE.AND P0, PT, R0, UR8, PT ;  /* 0x0000000800007c0c */ /* 0x000fda000bf06270 */
[----:B------:R-:W-:Y:S05]  /*08d0*/  @P0 BRA `(.L_x_11) ;  /* 0x0000000000b00947 */ /* 0x000fea0003800000 */
[----:B------:R-:W-:Y:S01]  /*08e0*/  VIADD R0, R0, UR4 ;  /* 0x0000000400007c36 */ /* 0x000fe20008000000 */
[----:B------:R-:W2:Y:S01]  /*08f0*/  MUFU.RCP64H R13, 2.14748262400000000000e+09 ;  /* 0x41dfffff000d7908 */ /* 0x000ea20000001800 */
[----:B01----:R-:W-:Y:S01]  /*0900*/  IMAD.MOV.U32 R10, RZ, RZ, -0x800000 ;  /* 0xff800000ff0a7424 */ /* 0x003fe200078e00ff */
[----:B------:R-:W-:Y:S01]  /*0910*/  BSSY.RECONVERGENT B2, `(.L_x_12) ;  /* 0x0000024000027945 */ /* 0x000fe20003800200 */
[----:B------:R-:W-:Y:S02]  /*0920*/  IMAD R0, R0, 0x4a36, RZ ;  /* 0x00004a3600007824 */ /* 0x000fe400078e02ff */
[----:B------:R-:W-:Y:S02]  /*0930*/  IMAD.MOV.U32 R11, RZ, RZ, 0x41dfffff ;  /* 0x41dfffffff0b7424 */ /* 0x000fe400078e00ff */
[----:B------:R-:W-:-:S04]  /*0940*/  IMAD.HI.U32 R7, R0, 0x3, RZ ;  /* 0x0000000300077827 */ /* 0x000fc800078e00ff */
[----:B------:R-:W-:Y:S01]  /*0950*/  IMAD.MOV.U32 R12, RZ, RZ, 0x1 ;  /* 0x00000001ff0c7424 */ /* 0x000fe200078e00ff */
[----:B------:R-:W-:-:S04]  /*0960*/  IADD3 R2, PT, PT, R0, -R7, RZ ;  /* 0x8000000700027210 */ /* 0x000fc80007ffe0ff */
[----:B------:R-:W-:Y:S01]  /*0970*/  LEA.HI R2, R2, R7, RZ, 0x1f ;  /* 0x0000000702027211 */ /* 0x000fe200078ff8ff */
[----:B--2---:R-:W-:-:S03]  /*0980*/  DFMA R14, R12, -R10, 1 ;  /* 0x3ff000000c0e742b */ /* 0x004fc6000000080a */
        /* <DEDUP_REMOVED lines=14> */
[----:B------:R-:W-:-:S04]  /*0a70*/  @P0 IADD3 R2, PT, PT, -R0, RZ, RZ ;  /* 0x000000ff00020210 */ /* 0x000fc80007ffe1ff */
        /* <DEDUP_REMOVED lines=13> */
.L_x_13:
[----:B------:R-:W-:Y:S05]  /*0b50*/  BSYNC.RECONVERGENT B2 ;  /* 0x0000000000027941 */ /* 0x000fea0003800200 */
.L_x_12:
[----:B------:R-:W-:Y:S01]  /*0b60*/  IMAD.MOV.U32 R12, RZ, RZ, 0x0 ;  /* 0x00000000ff0c7424 */ /* 0x000fe200078e00ff */
[----:B------:R-:W-:-:S06]  /*0b70*/  MOV R13, 0x40300000 ;  /* 0x40300000000d7802 */ /* 0x000fcc0000000f00 */
[----:B------:R-:W-:-:S07]  /*0b80*/  DFMA R10, R10, R12, 25 ;  /* 0x403900000a0a742b */ /* 0x000fce000000000c */
[----:B------:R2:W-:Y:S04]  /*0b90*/  STG.E.64 desc[UR14][R8.64+0x800], R10 ;  /* 0x0008000a08007986 */ /* 0x0005e8000c101b0e */
.L_x_11:
[----:B------:R-:W-:Y:S05]  /*0ba0*/  BSYNC.RECONVERGENT B1 ;  /* 0x0000000000017941 */ /* 0x000fea0003800200 */
.L_x_10:
[----:B------:R-:W-:Y:S01]  /*0bb0*/  VIADD R0, R6, 0x180 ;  /* 0x0000018006007836 */ /* 0x000fe20000000000 */
[----:B------:R-:W-:Y:S04]  /*0bc0*/  BSSY.RECONVERGENT B1, `(.L_x_14) ;  /* 0x000002f000017945 */ /* 0x000fe80003800200 */
[----:B------:R-:W-:-:S13]  /*0bd0*/  ISETP.GE.AND P0, PT, R0, UR8, PT ;  /* 0x0000000800007c0c */ /* 0x000fda000bf06270 */
[----:B------:R-:W-:Y:S05]  /*0be0*/  @P0 BRA `(.L_x_15) ;  /* 0x0000000000b00947 */ /* 0x000fea0003800000 */
[----:B------:R-:W-:Y:S01]  /*0bf0*/  VIADD R0, R0, UR4 ;  /* 0x0000000400007c36 */ /* 0x000fe20008000000 */
[----:B012---:R-:W0:Y:S01]  /*0c00*/  MUFU.RCP64H R11, 2.14748262400000000000e+09 ;  /* 0x41dfffff000b7908 */ /* 0x007e220000001800 */
[----:B------:R-:W-:Y:S01]  /*0c10*/  MOV R6, 0xff800000 ;  /* 0xff80000000067802 */ /* 0x000fe20000000f00 */
[----:B------:R-:W-:Y:S01]  /*0c20*/  IMAD.MOV.U32 R10, RZ, RZ, 0x1 ;  /* 0x00000001ff0a7424 */ /* 0x000fe200078e00ff */
[----:B------:R-:W-:Y:S01]  /*0c30*/  BSSY.RECONVERGENT B2, `(.L_x_16) ;  /* 0x0000023000027945 */ /* 0x000fe20003800200 */
[----:B------:R-:W-:-:S04]  /*0c40*/  IMAD R0, R0, 0x4a36, RZ ;  /* 0x00004a3600007824 */ /* 0x000fc800078e02ff */
[----:B------:R-:W-:-:S04]  /*0c50*/  IMAD.HI.U32 R7, R0, 0x3, RZ ;  /* 0x0000000300077827 */ /* 0x000fc800078e00ff */
[----:B------:R-:W-:-:S05]  /*0c60*/  IMAD.IADD R2, R0, 0x1, -R7 ;  /* 0x0000000100027824 */ /* 0x000fca00078e0a07 */
[----:B------:R-:W-:-:S04]  /*0c70*/  LEA.HI R2, R2, R7, RZ, 0x1f ;  /* 0x0000000702027211 */ /* 0x000fc800078ff8ff */
[----:B------:R-:W-:-:S05]  /*0c80*/  SHF.R.U32.HI R7, RZ, 0x1e, R2 ;  /* 0x0000001eff077819 */ /* 0x000fca0000011602 */
[----:B------:R-:W-:-:S05]  /*0c90*/  IMAD R7, R7, -0x7fffffff, R0 ;  /* 0x8000000107077824 */ /* 0x000fca00078e0200 */
[----:B------:R-:W-:Y:S01]  /*0ca0*/  VIMNMX.U32 R0, PT, PT, R7, 0x1, !PT ;  /* 0x0000000107007848 */ /* 0x000fe20007fe0000 */
[----:B------:R-:W-:-:S04]  /*0cb0*/  IMAD.MOV.U32 R7, RZ, RZ, 0x41dfffff ;  /* 0x41dfffffff077424 */ /* 0x000fc800078e00ff */
[----:B------:R-:W-:-:S05]  /*0cc0*/  IMAD.HI.U32 R2, R0, 0x5e4789c9, RZ ;  /* 0x5e4789c900027827 */ /* 0x000fca00078e00ff */
[----:B------:R-:W-:-:S05]  /*0cd0*/  SHF.R.U32.HI R13, RZ, 0xe, R2 ;  /* 0x0000000eff0d7819 */ /* 0x000fca0000011602 */
[C---:B------:R-:W-:Y:S02]  /*0ce0*/  IMAD R0, R13.reuse, -0xadc8, R0 ;  /* 0xffff52380d007824 */ /* 0x040fe400078e0200 */
[----:B------:R-:W-:Y:S01]  /*0cf0*/  IMAD R15, R13, 0xd47, RZ ;  /* 0x00000d470d0f7824 */ /* 0x000fe200078e02ff */
[----:B0-----:R-:W-:Y:S01]  /*0d00*/  DFMA R12, R10, -R6, 1 ;  /* 0x3ff000000a0c742b */ /* 0x001fe20000000806 */
[----:B------:R-:W-:-:S03]  /*0d10*/  IMAD R0, R0, 0xbc8f, RZ ;  /* 0x0000bc8f00007824 */ /* 0x000fc600078e02ff */
[----:B------:R-:W-:Y:S02]  /*0d20*/  LOP3.LUT R19, R15, 0x7fffffff, RZ, 0x3c, !PT ;  /* 0x7fffffff0f137812 */ /* 0x000fe400078e3cff */
[----:B------:R-:W-:Y:S02]  /*0d30*/  ISETP.GE.U32.AND P0, PT, R0, R15, PT ;  /* 0x0000000f0000720c */ /* 0x000fe40003f06070 */
[----:B------:R-:W-:-:S08]  /*0d40*/  DFMA R12, R12, R12, R12 ;  /* 0x0000000c0c0c722b */ /* 0x000fd0000000000c */
[----:B------:R-:W-:-:S03]  /*0d50*/  DFMA R12, R10, R12, R10 ;  /* 0x0000000c0a0c722b */ /* 0x000fc6000000000a */
[----:B------:R-:W-:-:S05]  /*0d60*/  @P0 IMAD.MOV R19, RZ, RZ, -R15 ;  /* 0x000000ffff130224 */ /* 0x000fca00078e0a0f */
[----:B------:R-:W-:Y:S01]  /*0d70*/  IADD3 R19, PT, PT, R0, -0x1, R19 ;  /* 0xffffffff00137810 */ /* 0x000fe20007ffe013 */
[----:B------:R-:W-:-:S05]  /*0d80*/  DFMA R10, R12, -R6, 1 ;  /* 0x3ff000000c0a742b */ /* 0x000fca0000000806 */
[----:B------:R-:W0:Y:S03]  /*0d90*/  I2F.F64.U32 R18, R19 ;  /* 0x0000001300127312 */ /* 0x000e260000201800 */
[----:B------:R-:W-:-:S08]  /*0da0*/  DFMA R12, R12, R10, R12 ;  /* 0x0000000a0c0c722b */ /* 0x000fd0000000000c */
        /* <DEDUP_REMOVED lines=9> */
[----:B------:R-:W-:Y:S01]  /*0e40*/  MOV R6, R2 ;  /* 0x0000000200067202 */ /* 0x000fe20000000f00 */
[----:B------:R-:W-:-:S07]  /*0e50*/  IMAD.MOV.U32 R7, RZ, RZ, R23 ;  /* 0x000000ffff077224 */ /* 0x000fce00078e0017 */
.L_x_17:
[----:B------:R-:W-:Y:S05]  /*0e60*/  BSYNC.RECONVERGENT B2 ;  /* 0x0000000000027941 */ /* 0x000fea0003800200 */
.L_x_16:
[----:B------:R-:W-:Y:S02]  /*0e70*/  IMAD.MOV.U32 R10, RZ, RZ, 0x0 ;  /* 0x00000000ff0a7424 */ /* 0x000fe400078e00ff */
[----:B------:R-:W-:-:S06]  /*0e80*/  IMAD.MOV.U32 R11, RZ, RZ, 0x40300000 ;  /* 0x40300000ff0b7424 */ /* 0x000fcc00078e00ff */
[----:B------:R-:W-:-:S07]  /*0e90*/  DFMA R6, R6, R10, 25 ;  /* 0x403900000606742b */ /* 0x000fce000000000a */
[----:B------:R3:W-:Y:S04]  /*0ea0*/  STG.E.64 desc[UR14][R8.64+0xc00], R6 ;  /* 0x000c000608007986 */ /* 0x0007e8000c101b0e */
.L_x_15:
[----:B------:R-:W-:Y:S05]  /*0eb0*/  BSYNC.RECONVERGENT B1 ;  /* 0x0000000000017941 */ /* 0x000fea0003800200 */
.L_x_14:
[----:B------:R-:W-:Y:S05]  /*0ec0*/  @P1 BRA `(.L_x_18) ;  /* 0xfffffff000d81947 */ /* 0x000fea000383ffff */
.L_x_1:
[----:B------:R-:W-:-:S13]  /*0ed0*/  ISETP.NE.AND P0, PT, RZ, UR12, PT ;  /* 0x0000000cff007c0c */ /* 0x000fda000bf05270 */
[----:B------:R-:W-:Y:S05]  /*0ee0*/  @!P0 EXIT ;  /* 0x000000000000894d */ /* 0x000fea0003800000 */
[----:B------:R-:W4:Y:S01]  /*0ef0*/  LDCU UR6, c[0x0][0x398] ;  /* 0x00007300ff0677ac */ /* 0x000f220008000800 */
[----:B------:R-:W5:Y:S01]  /*0f00*/  LDCU.64 UR4, c[0x0][0x390] ;  /* 0x00007200ff0477ac */ /* 0x000f620008000a00 */
[----:B----4-:R-:W-:Y:S01]  /*0f10*/  MOV R0, UR6 ;  /* 0x0000000600007c02 */ /* 0x010fe20008000f00 */
[----:B------:R-:W-:-:S03]  /*0f20*/  UIADD3 UR6, UPT, UPT, -UR12, URZ, URZ ;  /* 0x000000ff0c067290 */ /* 0x000fc6000fffe1ff */
[--C-:B0-----:R-:W-:Y:S01]  /*0f30*/  IADD3 R5, PT, PT, R0, UR10, R3.reuse ;  /* 0x0000000a00057c10 */ /* 0x101fe2000fffe003 */
[----:B-----5:R-:W-:Y:S01]  /*0f40*/  ULEA UR4, UP0, UR10, UR4, 0x3 ;  /* 0x000000040a047291 */ /* 0x020fe2000f8018ff */
[----:B------:R-:W-:-:S03]  /*0f50*/  IMAD R3, R4, 0x80, R3 ;  /* 0x0000008004037824 */ /* 0x000fc600078e0203 */
[----:B------:R-:W-:Y:S01]  /*0f60*/  IMAD R5, R4, 0x80, R5 ;  /* 0x0000008004057824 */ /* 0x000fe200078e0205 */
[----:B------:R-:W-:-:S03]  /*0f70*/  ULEA.HI.X UR5, UR10, UR5, UR9, 0x3, UP0 ;  /* 0x000000050a057291 */ /* 0x000fc600080f1c09 */
[----:B------:R-:W-:-:S09]  /*0f80*/  IMAD R4, R5, 0x4a36, RZ ;  /* 0x00004a3605047824 */ /* 0x000fd200078e02ff */
.L_x_23:
[----:B------:R-:W-:Y:S01]  /*0f90*/  ISETP.GE.AND P0, PT, R3, UR8, PT ;  /* 0x0000000803007c0c */ /* 0x000fe2000bf06270 */
[----:B------:R-:W-:Y:S01]  /*0fa0*/  UIADD3 UR6, UPT, UPT, UR6, 0x1, URZ ;  /* 0x0000000106067890 */ /* 0x000fe2000fffe0ff */
[----:B------:R-:W-:Y:S03]  /*0fb0*/  BSSY.RECONVERGENT B1, `(.L_x_19) ;  /* 0x0000030000017945 */ /* 0x000fe60003800200 */
[----:B------:R-:W-:-:S08]  /*0fc0*/  UISETP.NE.AND UP0, UPT, UR6, URZ, UPT ;  /* 0x000000ff0600728c */ /* 0x000fd0000bf05270 */
[----:B0-----:R-:W-:Y:S05]  /*0fd0*/  @P0 BRA `(.L_x_20) ;  /* 0x0000000000b40947 */ /* 0x001fea0003800000 */
[C---:B------:R-:W-:Y:S01]  /*0fe0*/  IMAD.HI.U32 R5, R4.reuse, 0x3, RZ ;  /* 0x0000000304057827 */ /* 0x040fe200078e00ff */
[----:B-123--:R-:W0:Y:S01]  /*0ff0*/  MUFU.RCP64H R9, 2.14748262400000000000e+09 ;  /* 0x41dfffff00097908 */ /* 0x00ee220000001800 */
[----:B------:R-:W-:Y:S01]  /*1000*/  MOV R6, 0xff800000 ;  /* 0xff80000000067802 */ /* 0x000fe20000000f00 */
[----:B------:R-:W-:Y:S01]  /*1010*/  BSSY.RECONVERGENT B2, `(.L_x_21) ;  /* 0x0000022000027945 */ /* 0x000fe20003800200 */
[----:B------:R-:W-:Y:S02]  /*1020*/  IMAD.IADD R0, R4, 0x1, -R5 ;  /* 0x0000000104007824 */ /* 0x000fe400078e0a05 */
[----:B------:R-:W-:Y:S02]  /*1030*/  IMAD.MOV.U32 R7, RZ, RZ, 0x41dfffff ;  /* 0x41dfffffff077424 */ /* 0x000fe400078e00ff */
[----:B------:R-:W-:Y:S01]  /*1040*/  IMAD.MOV.U32 R8, RZ, RZ, 0x1 ;  /* 0x00000001ff087424 */ /* 0x000fe200078e00ff */
[----:B------:R-:W-:-:S04]  /*1050*/  LEA.HI R0, R0, R5, RZ, 0x1f ;  /* 0x0000000500007211 */ /* 0x000fc800078ff8ff */
[----:B------:R-:W-:-:S05]  /*1060*/  SHF.R.U32.HI R5, RZ, 0x1e, R0 ;  /* 0x0000001eff057819 */ /* 0x000fca0000011600 */
[----:B------:R-:W-:Y:S01]  /*1070*/  IMAD R5, R5, -0x7fffffff, R4 ;  /* 0x8000000105057824 */ /* 0x000fe200078e0204 */
[----:B0-----:R-:W-:-:S04]  /*1080*/  DFMA R10, R8, -R6, 1 ;  /* 0x3ff00000080a742b */ /* 0x001fc80000000806 */
[----:B------:R-:W-:-:S04]  /*1090*/  VIMNMX.U32 R5, PT, PT, R5, 0x1, !PT ;  /* 0x0000000105057848 */ /* 0x000fc80007fe0000 */
[----:B------:R-:W-:Y:S01]  /*10a0*/  DFMA R10, R10, R10, R10 ;  /* 0x0000000a0a0a722b */ /* 0x000fe2000000000a */
[----:B------:R-:W-:-:S05]  /*10b0*/  IMAD.HI.U32 R0, R5, 0x5e4789c9, RZ ;  /* 0x5e4789c905007827 */ /* 0x000fca00078e00ff */
[----:B------:R-:W-:Y:S02]  /*10c0*/  SHF.R.U32.HI R0, RZ, 0xe, R0 ;  /* 0x0000000eff007819 */ /* 0x000fe40000011600 */
[----:B------:R-:W-:-:S03]  /*10d0*/  DFMA R10, R8, R10, R8 ;  /* 0x0000000a080a722b */ /* 0x000fc60000000008 */
[C---:B------:R-:W-:Y:S02]  /*10e0*/  IMAD R5, R0.reuse, -0xadc8, R5 ;  /* 0xffff523800057824 */ /* 0x040fe400078e0205 */
[----:B------:R-:W-:Y:S02]  /*10f0*/  IMAD R0, R0, 0xd47, RZ ;  /* 0x00000d4700007824 */ /* 0x000fe400078e02ff */
[----:B------:R-:W-:Y:S01]  /*1100*/  IMAD R5, R5, 0xbc8f, RZ ;  /* 0x0000bc8f05057824 */ /* 0x000fe200078e02ff */
[----:B------:R-:W-:Y:S02]  /*1110*/  DFMA R8, R10, -R6, 1 ;  /* 0x3ff000000a08742b */ /* 0x000fe40000000806 */
[----:B------:R-:W-:Y:S02]  /*1120*/  LOP3.LUT R2, R0, 0x7fffffff, RZ, 0x3c, !PT ;  /* 0x7fffffff00027812 */ /* 0x000fe400078e3cff */
[----:B------:R-:W-:-:S04]  /*1130*/  ISETP.GE.U32.AND P0, PT, R5, R0, PT ;  /* 0x000000000500720c */ /* 0x000fc80003f06070 */
[----:B------:R-:W-:-:S09]  /*1140*/  DFMA R10, R10, R8, R10 ;  /* 0x000000080a0a722b */ /* 0x000fd2000000000a */
        /* <DEDUP_REMOVED lines=14> */
.L_x_22:
[----:B------:R-:W-:Y:S05]  /*1230*/  BSYNC.RECONVERGENT B2 ;  /* 0x0000000000027941 */ /* 0x000fea0003800200 */
.L_x_21:
[----:B------:R-:W-:Y:S01]  /*1240*/  IMAD.MOV.U32 R8, RZ, RZ, 0x0 ;  /* 0x00000000ff087424 */ /* 0x000fe200078e00ff */
[----:B------:R-:W-:Y:S01]  /*1250*/  MOV R10, UR4 ;  /* 0x00000004000a7c02 */ /* 0x000fe20008000f00 */
[----:B------:R-:W-:Y:S02]  /*1260*/  IMAD.MOV.U32 R9, RZ, RZ, 0x40300000 ;  /* 0x40300000ff097424 */ /* 0x000fe400078e00ff */
[----:B------:R-:W-:-:S04]  /*1270*/  IMAD.U32 R11, RZ, RZ, UR5 ;  /* 0x00000005ff0b7e24 */ /* 0x000fc8000f8e00ff */
[----:B------:R-:W-:Y:S01]  /*1280*/  DFMA R6, R6, R8, 25 ;  /* 0x403900000606742b */ /* 0x000fe20000000008 */
[----:B------:R-:W-:-:S06]  /*1290*/  IMAD.WIDE R8, R3, 0x8, R10 ;  /* 0x0000000803087825 */ /* 0x000fcc00078e020a */
[----:B------:R0:W-:Y:S04]  /*12a0*/  STG.E.64 desc[UR14][R8.64], R6 ;  /* 0x0000000608007986 */ /* 0x0001e8000c101b0e */
.L_x_20:
[----:B------:R-:W-:Y:S05]  /*12b0*/  BSYNC.RECONVERGENT B1 ;  /* 0x0000000000017941 */ /* 0x000fea0003800200 */
.L_x_19:
[----:B------:R-:W-:Y:S02]  /*12c0*/  VIADD R3, R3, 0x80 ;  /* 0x0000008003037836 */ /* 0x000fe40000000000 */
[----:B------:R-:W-:Y:S01]  /*12d0*/  VIADD R4, R4, 0x251b00 ;  /* 0x00251b0004047836 */ /* 0x000fe20000000000 */
[----:B------:R-:W-:Y:S06]  /*12e0*/  BRA.U UP0, `(.L_x_23) ;  /* 0xfffffffd00287547 */ /* 0x000fec000b83ffff */
[----:B------:R-:W-:Y:S05]  /*12f0*/  EXIT ;  /* 0x000000000000794d */ /* 0x000fea0003800000 */
.L_x_0:
[----:B------:R-:W-:-:S06]  /*1300*/  UISETP.GE.AND UP0, UPT, UR5, 0x1, UPT ;  /* 0x000000010500788c */ /* 0x000fcc000bf06270 */
[----:B------:R-:W-:-:S13]  /*1310*/  PLOP3.LUT P0, PT, PT, PT, UP0, 0x80, 0x8 ;  /* 0x000000000008781c */ /* 0x000fda0003f0f008 */
[----:B0-----:R-:W-:Y:S05]  /*1320*/  @!P0 EXIT ;  /* 0x000000000000894d */ /* 0x001fea0003800000 */
[----:B------:R-:W0:Y:S01]  /*1330*/  S2R R28, SR_TID.X ;  /* 0x00000000001c7919 */ /* 0x000e220000002100 */
[----:B------:R-:W-:Y:S01]  /*1340*/  UISETP.GE.U32.AND UP0, UPT, UR5, 0x4, UPT ;  /* 0x000000040500788c */ /* 0x000fe2000bf06070 */
[----:B------:R-:W-:Y:S01]  /*1350*/  MOV R11, RZ ;  /* 0x000000ff000b7202 */ /* 0x000fe20000000f00 */
[----:B------:R-:W-:-:S07]  /*1360*/  ULOP3.LUT UR8, UR5, 0x3, URZ, 0xc0, !UPT ;  /* 0x0000000305087892 */ /* 0x000fce000f8ec0ff */
[----:B------:R-:W-:Y:S05]  /*1370*/  BRA.U !UP0, `(.L_x_24) ;  /* 0x0000000d08047547 */ /* 0x000fea000b800000 */
[----:B------:R-:W1:Y:S01]  /*1380*/  LDCU.64 UR6, c[0x0][0x390] ;  /* 0x00007200ff0677ac */ /* 0x000e620008000a00 */
[----:B------:R-:W-:Y:S02]  /*1390*/  IMAD.U32 R3, RZ, RZ, UR4 ;  /* 0x00000004ff037e24 */ /* 0x000fe4000f8e00ff */
[----:B0-----:R-:W-:-:S03]  /*13a0*/  IMAD.MOV.U32 R9, RZ, RZ, R28 ;  /* 0x000000ffff097224 */ /* 0x001fc600078e001c */
[----:B------:R-:W-:-:S05]  /*13b0*/  IADD3 R10, PT, PT, R3, UR10, R28 ;  /* 0x0000000a030a7c10 */ /* 0x000fca000fffe01c */
[----:B------:R-:W-:-:S04]  /*13c0*/  IMAD R10, R10, 0x4a36, RZ ;  /* 0x00004a360a0a7824 */ /* 0x000fc800078e02ff */
[C---:B------:R-:W-:Y:S01]  /*13d0*/  VIADD R7, R10.reuse, 0x4a3600 ;  /* 0x004a36000a077836 */ /* 0x040fe20000000000 */
[C---:B------:R-:W-:Y:S01]  /*13e0*/  IADD3 R8, PT, PT, R10.reuse, 0x251b00, RZ ;  /* 0x00251b000a087810 */ /* 0x040fe20007ffe0ff */
[----:B------:R-:W-:Y:S01]  /*13f0*/  VIADD R6, R10, 0x6f5100 ;  /* 0x006f51000a067836 */ /* 0x000fe20000000000 */
[----:B-1----:R-:W-:Y:S02]  /*1400*/  ULEA UR4, UP0, UR10, UR6, 0x3 ;  /* 0x000000060a047291 */ /* 0x002fe4000f8018ff */
[----:B------:R-:W-:Y:S02]  /*1410*/  ULOP3.LUT UR6, UR5, 0x7ffffffc, URZ, 0xc0, !UPT ;  /* 0x7ffffffc05067892 */ /* 0x000fe4000f8ec0ff */
[----:B------:R-:W-:Y:S02]  /*1420*/  ULEA.HI.X UR5, UR10, UR7, UR9, 0x3, UP0 ;  /* 0x000000070a057291 */ /* 0x000fe400080f1c09 */
[----:B------:R-:W-:Y:S02]  /*1430*/  UIADD3 UR4, UP0, UPT, UR4, 0x800, URZ ;  /* 0x0000080004047890 */ /* 0x000fe4000ff1e0ff */
[----:B------:R-:W-:Y:S01]  /*1440*/  IMAD.U32 R11, RZ, RZ, UR6 ;  /* 0x00000006ff0b7e24 */ /* 0x000fe2000f8e00ff */
[----:B------:R-:W-:-:S02]  /*1450*/  UIADD3 UR7, UPT, UPT, -UR6, URZ, URZ ;  /* 0x000000ff06077290 */ /* 0x000fc4000fffe1ff */
[----:B------:R-:W-:-:S12]  /*1460*/  UIADD3.X UR5, UPT, UPT, URZ, UR5, URZ, UP0, !UPT ;  /* 0x00000005ff057290 */ /* 0x000fd800087fe4ff */
.L_x_33:
[C---:B-1----:R-:W-:Y:S01]  /*1470*/  IMAD.HI.U32 R3, R10.reuse, 0x3, RZ ;  /* 0x000000030a037827 */ /* 0x042fe200078e00ff */
[----:B------:R-:W0:Y:S01]  /*1480*/  MUFU.RCP64H R5, 2.14748262400000000000e+09 ;  /* 0x41dfffff00057908 */ /* 0x000e220000001800 */
[----:B------:R-:W-:Y:S02]  /*1490*/  BSSY.RECONVERGENT B1, `(.L_x_25) ;  /* 0x0000035000017945 */ /* 0x000fe40003800200 */
[----:B------:R-:W-:Y:S02]  /*14a0*/  IMAD.IADD R0, R10, 0x1, -R3 ;  /* 0x000000010a007824 */ /* 0x000fe400078e0a03 */
[----:B------:R-:W-:-:S03]  /*14b0*/  IMAD.MOV.U32 R4, RZ, RZ, 0x1 ;  /* 0x00000001ff047424 */ /* 0x000fc600078e00ff */
[----:B------:R-:W-:-:S04]  /*14c0*/  LEA.HI R0, R0, R3, RZ, 0x1f ;  /* 0x0000000300007211 */ /* 0x000fc800078ff8ff */
[----:B------:R-:W-:-:S05]  /*14d0*/  SHF.R.U32.HI R3, RZ, 0x1e, R0 ;  /* 0x0000001eff037819 */ /* 0x000fca0000011600 */
[----:B------:R-:W-:-:S05]  /*14e0*/  IMAD R3, R3, -0x7fffffff, R10 ;  /* 0x8000000103037824 */ /* 0x000fca00078e020a */
[----:B------:R-:W-:Y:S01]  /*14f0*/  VIMNMX.U32 R0, PT, PT, R3, 0x1, !PT ;  /* 0x0000000103007848 */ /* 0x000fe20007fe0000 */
[----:B------:R-:W-:-:S04]  /*1500*/  IMAD.MOV.U32 R3, RZ, RZ, 0x41dfffff ;  /* 0x41dfffffff037424 */ /* 0x000fc800078e00ff */
[----:B------:R-:W-:-:S05]  /*1510*/  IMAD.HI.U32 R2, R0, 0x5e4789c9, RZ ;  /* 0x5e4789c900027827 */ /* 0x000fca00078e00ff */
[----:B------:R-:W-:Y:S02]  /*1520*/  SHF.R.U32.HI R13, RZ, 0xe, R2 ;  /* 0x0000000eff0d7819 */ /* 0x000fe40000011602 */
[----:B------:R-:W-:-:S03]  /*1530*/  MOV R2, 0xff800000 ;  /* 0xff80000000027802 */ /* 0x000fc60000000f00 */
        /* <DEDUP_REMOVED lines=12> */
[----:B------:R-:W-:Y:S01]  /*1600*/  DFMA R4, R12, R4, R12 ;  /* 0x000000040c04722b */ /* 0x000fe2000000000c */
[----:B------:R-:W-:-:S07]  /*1610*/  IMAD.HI.U32 R13, R6, 0x3, RZ ;  /* 0x00000003060d7827 */ /* 0x000fce00078e00ff */
[----:B0-----:R-:W-:Y:S01]  /*1620*/  DMUL R14, R4, R18 ;  /* 0x00000012040e7228 */ /* 0x001fe20000000000 */
[----:B------:R-:W-:-:S07]  /*1630*/  FSETP.GEU.AND P1, PT, |R19|, 6.5827683646048100446e-37, PT ;  /* 0x036000001300780b */ /* 0x000fce0003f2e200 */
[----:B------:R-:W-:-:S08]  /*1640*/  DFMA R2, R14, -R2, R18 ;  /* 0x800000020e02722b */ /* 0x000fd00000000012 */
[----:B------:R-:W-:Y:S01]  /*1650*/  DFMA R14, R4, R2, R14 ;  /* 0x00000002040e722b */ /* 0x000fe2000000000e */
[----:B------:R-:W-:-:S04]  /*1660*/  IMAD.HI.U32 R3, R8, 0x3, RZ ;  /* 0x0000000308037827 */ /* 0x000fc800078e00ff */
[----:B------:R-:W-:Y:S01]  /*1670*/  IMAD.HI.U32 R2, R7, 0x3, RZ ;  /* 0x0000000307027827 */ /* 0x000fe200078e00ff */
[----:B------:R-:W-:-:S04]  /*1680*/  IADD3 R0, PT, PT, -R3, R8, RZ ;  /* 0x0000000803007210 */ /* 0x000fc80007ffe1ff */
[----:B------:R-:W-:Y:S01]  /*1690*/  FFMA R12, RZ, 27.999998092651367188, R15 ;  /* 0x41dfffffff0c7823 */ /* 0x000fe2000000000f */
[----:B------:R-:W-:Y:S01]  /*16a0*/  IMAD.IADD R5, R7, 0x1, -R2 ;  /* 0x0000000107057824 */ /* 0x000fe200078e0a02 */
[----:B------:R-:W-:Y:S01]  /*16b0*/  LEA.HI R0, R0, R3, RZ, 0x1f ;  /* 0x0000000300007211 */ /* 0x000fe200078ff8ff */
[----:B------:R-:W-:Y:S02]  /*16c0*/  IMAD.IADD R4, R6, 0x1, -R13 ;  /* 0x0000000106047824 */ /* 0x000fe400078e0a0d */
[----:B------:R-:W-:Y:S01]  /*16d0*/  FSETP.GT.AND P0, PT, |R12|, 1.469367938527859385e-39, PT ;  /* 0x001000000c00780b */ /* 0x000fe20003f04200 */
[----:B------:R-:W-:Y:S01]  /*16e0*/  IMAD.U32 R12, RZ, RZ, UR4 ;  /* 0x00000004ff0c7e24 */ /* 0x000fe2000f8e00ff */
[----:B------:R-:W-:Y:S02]  /*16f0*/  LEA.HI R2, R5, R2, RZ, 0x1f ;  /* 0x0000000205027211 */ /* 0x000fe400078ff8ff */
[----:B------:R-:W-:Y:S02]  /*1700*/  LEA.HI R4, R4, R13, RZ, 0x1f ;  /* 0x0000000d04047211 */ /* 0x000fe400078ff8ff */
[----:B------:R-:W-:-:S02]  /*1710*/  MOV R13, UR5 ;  /* 0x00000005000d7c02 */ /* 0x000fc40008000f00 */
[----:B------:R-:W-:Y:S02]  /*1720*/  SHF.R.U32.HI R5, RZ, 0x1e, R0 ;  /* 0x0000001eff057819 */ /* 0x000fe40000011600 */
[----:B------:R-:W-:Y:S01]  /*1730*/  SHF.R.U32.HI R2, RZ, 0x1e, R2 ;  /* 0x0000001eff027819 */ /* 0x000fe20000011602 */
[----:B------:R-:W-:Y:S01]  /*1740*/  IMAD.WIDE R12, R9, 0x8, R12 ;  /* 0x00000008090c7825 */ /* 0x000fe200078e020c */
[----:B------:R-:W-:-:S03]  /*1750*/  SHF.R.U32.HI R3, RZ, 0x1e, R4 ;  /* 0x0000001eff037819 */ /* 0x000fc60000011604 */
[----:B------:R-:W-:Y:S02]  /*1760*/  IMAD R5, R5, -0x7fffffff, R8 ;  /* 0x8000000105057824 */ /* 0x000fe400078e0208 */
[----:B------:R-:W-:Y:S02]  /*1770*/  IMAD R4, R2, -0x7fffffff, R7 ;  /* 0x8000000102047824 */ /* 0x000fe400078e0207 */
[----:B------:R-:W-:Y:S01]  /*1780*/  IMAD R3, R3, -0x7fffffff, R6 ;  /* 0x8000000103037824 */ /* 0x000fe200078e0206 */
[----:B------:R-:W-:Y:S06]  /*1790*/  @P0 BRA P1, `(.L_x_26) ;  /* 0x0000000000100947 */ /* 0x000fec0000800000 */
[----:B------:R-:W-:-:S07]  /*17a0*/  MOV R30, 0x17c0 ;  /* 0x000017c0001e7802 */ /* 0x000fce0000000f00 */
[----:B------:R-:W-:Y:S05]  /*17b0*/  CALL.REL.NOINC `($__internal_0_$__cuda_sm20_div_rn_f64_full) ;  /* 0x0000000800f47944 */ /* 0x000fea0003c00000 */
[----:B------:R-:W-:Y:S02]  /*17c0*/  IMAD.MOV.U32 R14, RZ, RZ, R2 ;  /* 0x000000ffff0e7224 */ /* 0x000fe400078e0002 */
[----:B------:R-:W-:-:S07]  /*17d0*/  IMAD.MOV.U32 R15, RZ, RZ, R23 ;  /* 0x000000ffff0f7224 */ /* 0x000fce00078e0017 */
.L_x_26:
[----:B------:R-:W-:Y:S05]  /*17e0*/  BSYNC.RECONVERGENT B1 ;  /* 0x0000000000017941 */ /* 0x000fea0003800200 */
.L_x_25:
[----:B------:R-:W-:Y:S01]  /*17f0*/  VIMNMX.U32 R5, PT, PT, R5, 0x1, !PT ;  /* 0x0000000105057848 */ /* 0x000fe20007fe0000 */
[----:B------:R-:W0:Y:S01]  /*1800*/  MUFU.RCP64H R19, 2.14748262400000000000e+09 ;  /* 0x41dfffff00137908 */ /* 0x000e220000001800 */
[----:B------:R-:W-:Y:S01]  /*1810*/  IMAD.MOV.U32 R24, RZ, RZ, -0x800000 ;  /* 0xff800000ff187424 */ /* 0x000fe200078e00ff */
[----:B------:R-:W-:Y:S01]  /*1820*/  MOV R25, 0x41dfffff ;  /* 0x41dfffff00197802 */ /* 0x000fe20000000f00 */
[----:B------:R-:W-:Y:S01]  /*1830*/  IMAD.MOV.U32 R18, RZ, RZ, 0x1 ;  /* 0x00000001ff127424 */ /* 0x000fe200078e00ff */
[----:B------:R-:W-:Y:S01]  /*1840*/  MOV R31, 0x40300000 ;  /* 0x40300000001f7802 */ /* 0x000fe20000000f00 */
[----:B------:R-:W-:Y:S01]  /*1850*/  IMAD.HI.U32 R0, R5, 0x5e4789c9, RZ ;  /* 0x5e4789c905007827 */ /* 0x000fe200078e00ff */
[----:B------:R-:W-:Y:S03]  /*1860*/  BSSY.RECONVERGENT B1, `(.L_x_27) ;  /* 0x000001d000017945 */ /* 0x000fe60003800200 */
[----:B------:R-:W-:Y:S01]  /*1870*/  IMAD.MOV.U32 R30, RZ, RZ, 0x0 ;  /* 0x00000000ff1e7424 */ /* 0x000fe200078e00ff */
        /* <DEDUP_REMOVED lines=11> */
[----:B------:R-:W-:-:S03]  /*1930*/  DFMA R20, R22, -R24, 1 ;  /* 0x3ff000001614742b */ /* 0x000fc60000000818 */
[----:B------:R-:W0:Y:S05]  /*1940*/  I2F.F64.U32 R18, R2 ;  /* 0x0000000200127312 */ /* 0x000e2a0000201800 */
[----:B------:R-:W-:-:S08]  /*1950*/  DFMA R22, R22, R20, R22 ;  /* 0x000000141616722b */ /* 0x000fd00000000016 */
[----:B0-----:R-:W-:Y:S01]  /*1960*/  DMUL R20, R22, R18 ;  /* 0x0000001216147228 */ /* 0x001fe20000000000 */
[----:B------:R-:W-:-:S07]  /*1970*/  FSETP.GEU.AND P1, PT, |R19|, 6.5827683646048100446e-37, PT ;  /* 0x036000001300780b */ /* 0x000fce0003f2e200 */
[----:B------:R-:W-:Y:S02]  /*1980*/  DFMA R26, R20, -R24, R18 ;  /* 0x80000018141a722b */ /* 0x000fe40000000012 */
[----:B------:R-:W-:-:S06]  /*1990*/  DFMA R24, R14, R30, 25 ;  /* 0x403900000e18742b */ /* 0x000fcc000000001e */
[----:B------:R-:W-:Y:S01]  /*19a0*/  DFMA R14, R22, R26, R20 ;  /* 0x0000001a160e722b */ /* 0x000fe20000000014 */
[----:B------:R0:W-:Y:S09]  /*19b0*/  STG.E.64 desc[UR14][R12.64+-0x800], R24 ;  /* 0xfff800180c007986 */ /* 0x0001f2000c101b0e */
[----:B------:R-:W-:-:S05]  /*19c0*/  FFMA R0, RZ, 27.999998092651367188, R15 ;  /* 0x41dfffffff007823 */ /* 0x000fca000000000f */
[----:B------:R-:W-:-:S13]  /*19d0*/  FSETP.GT.AND P0, PT, |R0|, 1.469367938527859385e-39, PT ;  /* 0x001000000000780b */ /* 0x000fda0003f04200 */
[----:B0-----:R-:W-:Y:S05]  /*19e0*/  @P0 BRA P1, `(.L_x_28) ;  /* 0x0000000000100947 */ /* 0x001fea0000800000 */
[----:B------:R-:W-:-:S07]  /*19f0*/  MOV R30, 0x1a10 ;  /* 0x00001a10001e7802 */ /* 0x000fce0000000f00 */
[----:B------:R-:W-:Y:S05]  /*1a00*/  CALL.REL.NOINC `($__internal_0_$__cuda_sm20_div_rn_f64_full) ;  /* 0x0000000800607944 */ /* 0x000fea0003c00000 */
[----:B------:R-:W-:Y:S02]  /*1a10*/  IMAD.MOV.U32 R14, RZ, RZ, R2 ;  /* 0x000000ffff0e7224 */ /* 0x000fe400078e0002 */
[----:B------:R-:W-:-:S07]  /*1a20*/  IMAD.MOV.U32 R15, RZ, RZ, R23 ;  /* 0x000000ffff0f7224 */ /* 0x000fce00078e0017 */
.L_x_28:
[----:B------:R-:W-:Y:S05]  /*1a30*/  BSYNC.RECONVERGENT B1 ;  /* 0x0000000000017941 */ /* 0x000fea0003800200 */
.L_x_27:
[----:B------:R-:W-:Y:S01]  /*1a40*/  VIMNMX.U32 R0, PT, PT, R4, 0x1, !PT ;  /* 0x0000000104007848 */ /* 0x000fe20007fe0000 */
[----:B------:R-:W0:Y:S01]  /*1a50*/  MUFU.RCP64H R19, 2.14748262400000000000e+09 ;  /* 0x41dfffff00137908 */ /* 0x000e220000001800 */
[----:B------:R-:W-:Y:S01]  /*1a60*/  IMAD.MOV.U32 R4, RZ, RZ, -0x800000 ;  /* 0xff800000ff047424 */ /* 0x000fe200078e00ff */
[----:B------:R-:W-:Y:S01]  /*1a70*/  MOV R5, 0x41dfffff ;  /* 0x41dfffff00057802 */ /* 0x000fe20000000f00 */
[----:B------:R-:W-:Y:S01]  /*1a80*/  IMAD.MOV.U32 R18, RZ, RZ, 0x1 ;  /* 0x00000001ff127424 */ /* 0x000fe200078e00ff */
[----:B------:R-:W-:Y:S01]  /*1a90*/  BSSY.RECONVERGENT B1, `(.L_x_29) ;  /* 0x000001f000017945 */ /* 0x000fe20003800200 */
        /* <DEDUP_REMOVED lines=15> */
[----:B------:R-:W-:Y:S01]  /*1b90*/  IMAD.MOV.U32 R22, RZ, RZ, 0x0 ;  /* 0x00000000ff167424 */ /* 0x000fe200078e00ff */
[----:B------:R-:W-:-:S06]  /*1ba0*/  MOV R23, 0x40300000 ;  /* 0x4030000000177802 */ /* 0x000fcc0000000f00 */
[----:B------:R-:W-:Y:S02]  /*1bb0*/  DFMA R14, R14, R22, 25 ;  /* 0x403900000e0e742b */ /* 0x000fe40000000016 */
[----:B0-----:R-:W-:Y:S01]  /*1bc0*/  DMUL R20, R24, R18 ;  /* 0x0000001218147228 */ /* 0x001fe20000000000 */
[----:B------:R-:W-:-:S04]  /*1bd0*/  FSETP.GEU.AND P1, PT, |R19|, 6.5827683646048100446e-37, PT ;  /* 0x036000001300780b */ /* 0x000fc80003f2e200 */
[----:B------:R0:W-:Y:S03]  /*1be0*/  STG.E.64 desc[UR14][R12.64+-0x400], R14 ;  /* 0xfffc000e0c007986 */ /* 0x0001e6000c101b0e */
[----:B------:R-:W-:-:S08]  /*1bf0*/  DFMA R4, R20, -R4, R18 ;  /* 0x800000041404722b */ /* 0x000fd00000000012 */
[----:B------:R-:W-:-:S10]  /*1c00*/  DFMA R4, R24, R4, R20 ;  /* 0x000000041804722b */ /* 0x000fd40000000014 */
[----:B------:R-:W-:-:S05]  /*1c10*/  FFMA R0, RZ, 27.999998092651367188, R5 ;  /* 0x41dfffffff007823 */ /* 0x000fca0000000005 */
[----:B------:R-:W-:-:S13]  /*1c20*/  FSETP.GT.AND P0, PT, |R0|, 1.469367938527859385e-39, PT ;  /* 0x001000000000780b */ /* 0x000fda0003f04200 */
[----:B0-----:R-:W-:Y:S05]  /*1c30*/  @P0 BRA P1, `(.L_x_30) ;  /* 0x0000000000100947 */ /* 0x001fea0000800000 */
[----:B------:R-:W-:-:S07]  /*1c40*/  MOV R30, 0x1c60 ;  /* 0x00001c60001e7802 */ /* 0x000fce0000000f00 */
[----:B------:R-:W-:Y:S05]  /*1c50*/  CALL.REL.NOINC `($__internal_0_$__cuda_sm20_div_rn_f64_full) ;  /* 0x0000000400cc7944 */ /* 0x000fea0003c00000 */
[----:B------:R-:W-:Y:S02]  /*1c60*/  IMAD.MOV.U32 R4, RZ, RZ, R2 ;  /* 0x000000ffff047224 */ /* 0x000fe400078e0002 */
[----:B------:R-:W-:-:S07]  /*1c70*/  IMAD.MOV.U32 R5, RZ, RZ, R23 ;  /* 0x000000ffff057224 */ /* 0x000fce00078e0017 */
.L_x_30:
[----:B------:R-:W-:Y:S05]  /*1c80*/  BSYNC.RECONVERGENT B1 ;  /* 0x0000000000017941 */ /* 0x000fea0003800200 */
.L_x_29:
[----:B------:R-:W-:Y:S01]  /*1c90*/  VIMNMX.U32 R0, PT, PT, R3, 0x1, !PT ;  /* 0x0000000103007848 */ /* 0x000fe20007fe0000 */
[----:B------:R-:W0:Y:S01]  /*1ca0*/  MUFU.RCP64H R15, 2.14748262400000000000e+09 ;  /* 0x41dfffff000f7908 */ /* 0x000e220000001800 */
[----:B------:R-:W-:Y:S01]  /*1cb0*/  MOV R3, 0x41dfffff ;  /* 0x41dfffff00037802 */ /* 0x000fe20000000f00 */
[----:B------:R-:W-:Y:S01]  /*1cc0*/  IMAD.MOV.U32 R14, RZ, RZ, 0x1 ;  /* 0x00000001ff0e7424 */ /* 0x000fe200078e00ff */
[----:B------:R-:W-:Y:S01]  /*1cd0*/  BSSY.RECONVERGENT B1, `(.L_x_31) ;  /* 0x000001f000017945 */ /* 0x000fe20003800200 */
[----:B------:R-:W-:-:S05]  /*1ce0*/  IMAD.HI.U32 R2, R0, 0x5e4789c9, RZ ;  /* 0x5e4789c900027827 */ /* 0x000fca00078e00ff */
[----:B------:R-:W-:Y:S01]  /*1cf0*/  SHF.R.U32.HI R19, RZ, 0xe, R2 ;  /* 0x0000000eff137819 */ /* 0x000fe20000011602 */
[----:B------:R-:W-:-:S04]  /*1d00*/  IMAD.MOV.U32 R2, RZ, RZ, -0x800000 ;  /* 0xff800000ff027424 */ /* 0x000fc800078e00ff */
        /* <DEDUP_REMOVED lines=13> */
[----:B------:R-:W-:Y:S01]  /*1de0*/  MOV R20, 0x0 ;  /* 0x0000000000147802 */ /* 0x000fe20000000f00 */
[----:B------:R-:W-:-:S06]  /*1df0*/  IMAD.MOV.U32 R21, RZ, RZ, 0x40300000 ;  /* 0x40300000ff157424 */ /* 0x000fcc00078e00ff */
        /* <DEDUP_REMOVED lines=11> */
[----:B------:R-:W-:-:S07]  /*1eb0*/  IMAD.MOV.U32 R3, RZ, RZ, R23 ;  /* 0x000000ffff037224 */ /* 0x000fce00078e0017 */
.L_x_32:
[----:B------:R-:W-:Y:S05]  /*1ec0*/  BSYNC.RECONVERGENT B1 ;  /* 0x0000000000017941 */ /* 0x000fea0003800200 */
.L_x_31:
[----:B------:R-:W-:Y:S01]  /*1ed0*/  MOV R4, 0x0 ;  /* 0x0000000000047802 */ /* 0x000fe20000000f00 */
[----:B------:R-:W-:Y:S01]  /*1ee0*/  IMAD.MOV.U32 R5, RZ, RZ, 0x40300000 ;  /* 0x40300000ff057424 */ /* 0x000fe200078e00ff */
[----:B------:R-:W-:Y:S01]  /*1ef0*/  UIADD3 UR7, UPT, UPT, UR7, 0x4, URZ ;  /* 0x0000000407077890 */ /* 0x000fe2000fffe0ff */
[----:B------:R-:W-:Y:S01]  /*1f00*/  VIADD R10, R10, 0x946c00 ;  /* 0x00946c000a0a7836 */ /* 0x000fe20000000000 */
[----:B------:R-:W-:Y:S01]  /*1f10*/  IADD3 R8, PT, PT, R8, 0x946c00, RZ ;  /* 0x00946c0008087810 */ /* 0x000fe20007ffe0ff */
[----:B------:R-:W-:Y:S01]  /*1f20*/  VIADD R7, R7, 0x946c00 ;  /* 0x00946c0007077836 */ /* 0x000fe20000000000 */
[----:B------:R-:W-:Y:S01]  /*1f30*/  UISETP.NE.AND UP0, UPT, UR7, URZ, UPT ;  /* 0x000000ff0700728c */ /* 0x000fe2000bf05270 */
[----:B------:R-:W-:Y:S01]  /*1f40*/  DFMA R2, R2, R4, 25 ;  /* 0x403900000202742b */ /* 0x000fe20000000004 */
[----:B------:R-:W-:Y:S01]  /*1f50*/  VIADD R9, R9, 0x200 ;  /* 0x0000020009097836 */ /* 0x000fe20000000000 */
[----:B------:R-:W-:-:S05]  /*1f60*/  IADD3 R6, PT, PT, R6, 0x946c00, RZ ;  /* 0x00946c0006067810 */ /* 0x000fca0007ffe0ff */
[----:B------:R1:W-:Y:S01]  /*1f70*/  STG.E.64 desc[UR14][R12.64+0x400], R2 ;  /* 0x000400020c007986 */ /* 0x0003e2000c101b0e */
[----:B------:R-:W-:Y:S05]  /*1f80*/  BRA.U UP0, `(.L_x_33) ;  /* 0xfffffff500387547 */ /* 0x000fea000b83ffff */
.L_x_24:
[----:B------:R-:W-:-:S13]  /*1f90*/  ISETP.NE.AND P0, PT, RZ, UR8, PT ;  /* 0x00000008ff007c0c */ /* 0x000fda000bf05270 */
[----:B------:R-:W-:Y:S05]  /*1fa0*/  @!P0 EXIT ;  /* 0x000000000000894d */ /* 0x000fea0003800000 */
[----:B------:R-:W1:Y:S01]  /*1fb0*/  LDCU UR6, c[0x0][0x398] ;  /* 0x00007300ff0677ac */ /* 0x000e620008000800 */
[----:B------:R-:W2:Y:S01]  /*1fc0*/  LDCU.64 UR4, c[0x0][0x390] ;  /* 0x00007200ff0477ac */ /* 0x000ea20008000a00 */
[----:B-1----:R-:W-:Y:S01]  /*1fd0*/  IMAD.U32 R3, RZ, RZ, UR6 ;  /* 0x00000006ff037e24 */ /* 0x002fe2000f8e00ff */
[----:B--2---:R-:W-:-:S04]  /*1fe0*/  ULEA UR6, UP0, UR10, UR4, 0x3 ;  /* 0x000000040a067291 */ /* 0x004fc8000f8018ff */
[----:B0-----:R-:W-:Y:S01]  /*1ff0*/  IADD3 R0, PT, PT, R3, UR10, R28 ;  /* 0x0000000a03007c10 */ /* 0x001fe2000fffe01c */
[----:B------:R-:W-:Y:S02]  /*2000*/  UIADD3 UR4, UPT, UPT, -UR8, URZ, URZ ;  /* 0x000000ff08047290 */ /* 0x000fe4000fffe1ff */
[----:B------:R-:W-:Y:S02]  /*2010*/  ULEA.HI.X UR7, UR10, UR5, UR9, 0x3, UP0 ;  /* 0x000000050a077291 */ /* 0x000fe400080f1c09 */
[C---:B------:R-:W-:Y:S01]  /*2020*/  IMAD R3, R11.reuse, 0x80, R0 ;  /* 0x000000800b037824 */ /* 0x040fe200078e0200 */
[----:B------:R-:W-:-:S03]  /*2030*/  LEA R11, R11, R28, 0x7 ;  /* 0x0000001c0b0b7211 */ /* 0x000fc600078e38ff */
[----:B------:R-:W-:-:S07]  /*2040*/  IMAD R3, R3, 0x4a36, RZ ;  /* 0x00004a3603037824 */ /* 0x000fce00078e02ff */
.L_x_36:
[C---:B------:R-:W-:Y:S01]  /*2050*/  IMAD.HI.U32 R0, R3.reuse, 0x3, RZ ;  /* 0x0000000303007827 */ /* 0x040fe200078e00ff */
[----:B0-----:R-:W0:Y:S01]  /*2060*/  MUFU.RCP64H R7, 2.14748262400000000000e+09 ;  /* 0x41dfffff00077908 */ /* 0x001e220000001800 */
[----:B------:R-:W-:Y:S02]  /*2070*/  BSSY.RECONVERGENT B1, `(.L_x_34) ;  /* 0x0000026000017945 */ /* 0x000fe40003800200 */
[----:B------:R-:W-:Y:S02]  /*2080*/  IMAD.IADD R5, R3, 0x1, -R0 ;  /* 0x0000000103057824 */ /* 0x000fe400078e0a00 */
[----:B------:R-:W-:Y:S02]  /*2090*/  IMAD.MOV.U32 R4, RZ, RZ, -0x800000 ;  /* 0xff800000ff047424 */ /* 0x000fe400078e00ff */
[----:B------:R-:W-:Y:S01]  /*20a0*/  IMAD.MOV.U32 R6, RZ, RZ, 0x1 ;  /* 0x00000001ff067424 */ /* 0x000fe200078e00ff */
[----:B------:R-:W-:-:S04]  /*20b0*/  LEA.HI R5, R5, R0, RZ, 0x1f ;  /* 0x0000000005057211 */ /* 0x000fc800078ff8ff */
[----:B------:R-:W-:Y:S02]  /*20c0*/  SHF.R.U32.HI R0, RZ, 0x1e, R5 ;  /* 0x0000001eff007819 */ /* 0x000fe40000011605 */
[----:B------:R-:W-:-:S03]  /*20d0*/  MOV R5, 0x41dfffff ;  /* 0x41dfffff00057802 */ /* 0x000fc60000000f00 */
[----:B------:R-:W-:-:S05]  /*20e0*/  IMAD R0, R0, -0x7fffffff, R3 ;  /* 0x8000000100007824 */ /* 0x000fca00078e0203 */
[----:B------:R-:W-:-:S05]  /*20f0*/  VIMNMX.U32 R0, PT, PT, R0, 0x1, !PT ;  /* 0x0000000100007848 */ /* 0x000fca0007fe0000 */
        /* <DEDUP_REMOVED lines=17> */
[----:B------:R-:W-:-:S08]  /*2210*/  DFMA R4, R6, -R4, R18 ;  /* 0x800000040604722b */ /* 0x000fd00000000012 */
[----:B------:R-:W-:Y:S01]  /*2220*/  DFMA R6, R8, R4, R6 ;  /* 0x000000040806722b */ /* 0x000fe20000000006 */
[----:B------:R-:W-:Y:S01]  /*2230*/  MOV R4, UR6 ;  /* 0x0000000600047c02 */ /* 0x000fe20008000f00 */
[----:B------:R-:W-:-:S04]  /*2240*/  IMAD.U32 R5, RZ, RZ, UR7 ;  /* 0x00000007ff057e24 */ /* 0x000fc8000f8e00ff */
[----:B------:R-:W-:-:S04]  /*2250*/  IMAD.WIDE R4, R11, 0x8, R4 ;  /* 0x000000080b047825 */ /* 0x000fc800078e0204 */
[----:B------:R-:W-:-:S05]  /*2260*/  FFMA R0, RZ, 27.999998092651367188, R7 ;  /* 0x41dfffffff007823 */ /* 0x000fca0000000007 */
[----:B------:R-:W-:-:S13]  /*2270*/  FSETP.GT.AND P0, PT, |R0|, 1.469367938527859385e-39, PT ;  /* 0x001000000000780b */ /* 0x000fda0003f04200 */
[----:B------:R-:W-:Y:S05]  /*2280*/  @P0 BRA P1, `(.L_x_35) ;  /* 0x0000000000100947 */ /* 0x000fea0000800000 */
[----:B------:R-:W-:-:S07]  /*2290*/  MOV R30, 0x22b0 ;  /* 0x000022b0001e7802 */ /* 0x000fce0000000f00 */
[----:B------:R-:W-:Y:S05]  /*22a0*/  CALL.REL.NOINC `($__internal_0_$__cuda_sm20_div_rn_f64_full) ;  /* 0x0000000000387944 */ /* 0x000fea0003c00000 */
[----:B------:R-:W-:Y:S01]  /*22b0*/  IMAD.MOV.U32 R6, RZ, RZ, R2 ;  /* 0x000000ffff067224 */ /* 0x000fe200078e0002 */
[----:B------:R-:W-:-:S07]  /*22c0*/  MOV R7, R23 ;  /* 0x0000001700077202 */ /* 0x000fce0000000f00 */
.L_x_35:
[----:B------:R-:W-:Y:S05]  /*22d0*/  BSYNC.RECONVERGENT B1 ;  /* 0x0000000000017941 */ /* 0x000fea0003800200 */
.L_x_34:
[----:B------:R-:W-:Y:S01]  /*22e0*/  UIADD3 UR5, UPT, UPT, UR4, 0x1, URZ ;  /* 0x0000000104057890 */ /* 0x000fe2000fffe0ff */
[----:B------:R-:W-:Y:S02]  /*22f0*/  IMAD.MOV.U32 R8, RZ, RZ, 0x0 ;  /* 0x00000000ff087424 */ /* 0x000fe400078e00ff */
[----:B------:R-:W-:-:S03]  /*2300*/  IMAD.MOV.U32 R9, RZ, RZ, 0x40300000 ;  /* 0x40300000ff097424 */ /* 0x000fc600078e00ff */
[----:B------:R-:W-:-:S03]  /*2310*/  ISETP.NE.AND P0, PT, RZ, UR5, PT ;  /* 0x00000005ff007c0c */ /* 0x000fc6000bf05270 */
[----:B------:R-:W-:-:S07]  /*2320*/  DFMA R6, R6, R8, 25 ;  /* 0x403900000606742b */ /* 0x000fce0000000008 */
[----:B------:R0:W-:Y:S03]  /*2330*/  STG.E.64 desc[UR14][R4.64], R6 ;  /* 0x0000000604007986 */ /* 0x0001e6000c101b0e */
[----:B------:R-:W-:Y:S05]  /*2340*/  @!P0 EXIT ;  /* 0x000000000000894d */ /* 0x000fea0003800000 */
[----:B------:R-:W-:Y:S01]  /*2350*/  IADD3 R11, PT, PT, R11, 0x80, RZ ;  /* 0x000000800b0b7810 */ /* 0x000fe20007ffe0ff */
[----:B------:R-:W-:Y:S01]  /*2360*/  VIADD R3, R3, 0x251b00 ;  /* 0x00251b0003037836 */ /* 0x000fe20000000000 */
[----:B------:R-:W-:Y:S01]  /*2370*/  UMOV UR4, UR5 ;  /* 0x0000000500047c82 */ /* 0x000fe20008000000 */
[----:B------:R-:W-:Y:S05]  /*2380*/  BRA `(.L_x_36) ;  /* 0xfffffffc00307947 */ /* 0x000fea000383ffff */
        .weak           $__internal_0_$__cuda_sm20_div_rn_f64_full
        .type           $__internal_0_$__cuda_sm20_div_rn_f64_full,@function
        .size           $__internal_0_$__cuda_sm20_div_rn_f64_full,(.L_x_89 - $__internal_0_$__cuda_sm20_div_rn_f64_full)
$__internal_0_$__cuda_sm20_div_rn_f64_full:
[C---:B------:R-:W-:Y:S01]  /*2390*/  FSETP.GEU.AND P0, PT, |R17|.reuse, 1.469367938527859385e-39, PT ;  /* 0x001000001100780b */ /* 0x040fe20003f0e200 */
[----:B------:R-:W-:Y:S01]  /*23a0*/  IMAD.U32 R14, RZ, RZ, UR13 ;  /* 0x0000000dff0e7e24 */ /* 0x000fe2000f8e00ff */
[----:B------:R-:W-:Y:S01]  /*23b0*/  MOV R16, UR13 ;  /* 0x0000000d00107c02 */ /* 0x000fe20008000f00 */
[----:B------:R-:W-:Y:S01]  /*23c0*/  IMAD.MOV.U32 R20, RZ, RZ, 0x1 ;  /* 0x00000001ff147424 */ /* 0x000fe200078e00ff */
[----:B------:R-:W-:Y:S01]  /*23d0*/  LOP3.LUT R0, R17, 0x800fffff, RZ, 0xc0, !PT ;  /* 0x800fffff11007812 */ /* 0x000fe200078ec0ff */
[----:B------:R-:W-:Y:S01]  /*23e0*/  BSSY.RECONVERGENT B0, `(.L_x_37) ;  /* 0x0000053000007945 */ /* 0x000fe20003800200 */
[C---:B------:R-:W-:Y:S02]  /*23f0*/  FSETP.GEU.AND P3, PT, |R19|.reuse, 1.469367938527859385e-39, PT ;  /* 0x001000001300780b */ /* 0x040fe40003f6e200 */
[----:B------:R-:W-:Y:S01]  /*2400*/  LOP3.LUT R15, R0, 0x3ff00000, RZ, 0xfc, !PT ;  /* 0x3ff00000000f7812 */ /* 0x000fe200078efcff */
[----:B------:R-:W-:Y:S01]  /*2410*/  IMAD.MOV.U32 R0, RZ, RZ, 0x1ca00000 ;  /* 0x1ca00000ff007424 */ /* 0x000fe200078e00ff */
[----:B------:R-:W-:-:S02]  /*2420*/  LOP3.LUT R2, R19, 0x7ff00000, RZ, 0xc0, !PT ;  /* 0x7ff0000013027812 */ /* 0x000fc400078ec0ff */
[----:B------:R-:W-:Y:S01]  /*2430*/  LOP3.LUT R29, R17, 0x7ff00000, RZ, 0xc0, !PT ;  /* 0x7ff00000111d7812 */ /* 0x000fe200078ec0ff */
[----:B------:R-:W-:Y:S02]  /*2440*/  @!P0 DMUL R14, R16, 8.98846567431157953865e+307 ;  /* 0x7fe00000100e8828 */ /* 0x000fe40000000000 */
[----:B------:R-:W-:Y:S01]  /*2450*/  IMAD.MOV.U32 R31, RZ, RZ, R2 ;  /* 0x000000ffff1f7224 */ /* 0x000fe200078e0002 */
[----:B------:R-:W-:-:S03]  /*2460*/  ISETP.GE.U32.AND P2, PT, R2, R29, PT ;  /* 0x0000001d0200720c */ /* 0x000fc60003f46070 */
[----:B------:R-:W0:Y:S01]  /*2470*/  MUFU.RCP64H R21, R15 ;  /* 0x0000000f00157308 */ /* 0x000e220000001800 */
[----:B------:R-:W-:-:S03]  /*2480*/  @!P3 LOP3.LUT R25, R17, 0x7ff00000, RZ, 0xc0, !PT ;  /* 0x7ff000001119b812 */ /* 0x000fc600078ec0ff */
[----:B------:R-:W-:Y:S02]  /*2490*/  @!P0 LOP3.LUT R29, R15, 0x7ff00000, RZ, 0xc0, !PT ;  /* 0x7ff000000f1d8812 */ /* 0x000fe400078ec0ff */
[----:B------:R-:W-:-:S04]  /*24a0*/  @!P3 ISETP.GE.U32.AND P4, PT, R2, R25, PT ;  /* 0x000000190200b20c */ /* 0x000fc80003f86070 */
[----:B------:R-:W-:-:S04]  /*24b0*/  @!P3 SEL R25, R0, 0x63400000, !P4 ;  /* 0x634000000019b807 */ /* 0x000fc80006000000 */
[----:B------:R-:W-:Y:S01]  /*24c0*/  @!P3 LOP3.LUT R26, R25, 0x80000000, R19, 0xf8, !PT ;  /* 0x80000000191ab812 */ /* 0x000fe200078ef813 */
[----:B0-----:R-:W-:-:S03]  /*24d0*/  DFMA R22, R20, -R14, 1 ;  /* 0x3ff000001416742b */ /* 0x001fc6000000080e */
[----:B------:R-:W-:Y:S01]  /*24e0*/  @!P3 LOP3.LUT R27, R26, 0x100000, RZ, 0xfc, !PT ;  /* 0x001000001a1bb812 */ /* 0x000fe200078efcff */
[----:B------:R-:W-:-:S04]  /*24f0*/  @!P3 IMAD.MOV.U32 R26, RZ, RZ, RZ ;  /* 0x000000ffff1ab224 */ /* 0x000fc800078e00ff */
[----:B------:R-:W-:-:S08]  /*2500*/  DFMA R22, R22, R22, R22 ;  /* 0x000000161616722b */ /* 0x000fd00000000016 */
[----:B------:R-:W-:Y:S01]  /*2510*/  DFMA R22, R20, R22, R20 ;  /* 0x000000161416722b */ /* 0x000fe20000000014 */
[----:B------:R-:W-:Y:S02]  /*2520*/  SEL R21, R0, 0x63400000, !P2 ;  /* 0x6340000000157807 */ /* 0x000fe40005000000 */
[----:B------:R-:W-:Y:S02]  /*2530*/  MOV R20, R18 ;  /* 0x0000001200147202 */ /* 0x000fe40000000f00 */
[----:B------:R-:W-:-:S03]  /*2540*/  LOP3.LUT R21, R21, 0x800fffff, R19, 0xf8, !PT ;  /* 0x800fffff15157812 */ /* 0x000fc600078ef813 */
[----:B------:R-:W-:-:S03]  /*2550*/  DFMA R24, R22, -R14, 1 ;  /* 0x3ff000001618742b */ /* 0x000fc6000000080e */
[----:B------:R-:W-:-:S05]  /*2560*/  @!P3 DFMA R20, R20, 2, -R26 ;  /* 0x400000001414b82b */ /* 0x000fca000000081a */
[----:B------:R-:W-:-:S05]  /*2570*/  DFMA R24, R22, R24, R22 ;  /* 0x000000181618722b */ /* 0x000fca0000000016 */
[----:B------:R-:W-:-:S03]  /*2580*/  @!P3 LOP3.LUT R31, R21, 0x7ff00000, RZ, 0xc0, !PT ;  /* 0x7ff00000151fb812 */ /* 0x000fc600078ec0ff */
[----:B------:R-:W-:Y:S01]  /*2590*/  DMUL R22, R24, R20 ;  /* 0x0000001418167228 */ /* 0x000fe20000000000 */
[----:B------:R-:W-:-:S04]  /*25a0*/  IADD3 R32, PT, PT, R31, -0x1, RZ ;  /* 0xffffffff1f207810 */ /* 0x000fc80007ffe0ff */
[----:B------:R-:W-:Y:S01]  /*25b0*/  ISETP.GT.U32.AND P0, PT, R32, 0x7feffffe, PT ;  /* 0x7feffffe2000780c */ /* 0x000fe20003f04070 */
[----:B------:R-:W-:Y:S02]  /*25c0*/  VIADD R32, R29, 0xffffffff ;  /* 0xffffffff1d207836 */ /* 0x000fe40000000000 */
[----:B------:R-:W-:-:S03]  /*25d0*/  DFMA R26, R22, -R14, R20 ;  /* 0x8000000e161a722b */ /* 0x000fc60000000014 */
[----:B------:R-:W-:-:S05]  /*25e0*/  ISETP.GT.U32.OR P0, PT, R32, 0x7feffffe, P0 ;  /* 0x7feffffe2000780c */ /* 0x000fca0000704470 */
[----:B------:R-:W-:-:S08]  /*25f0*/  DFMA R26, R24, R26, R22 ;  /* 0x0000001a181a722b */ /* 0x000fd00000000016 */
[----:B------:R-:W-:Y:S05]  /*2600*/  @P0 BRA `(.L_x_38) ;  /* 0x00000000006c0947 */ /* 0x000fea0003800000 */
[----:B------:R-:W-:-:S04]  /*2610*/  LOP3.LUT R19, R17, 0x7ff00000, RZ, 0xc0, !PT ;  /* 0x7ff0000011137812 */ /* 0x000fc800078ec0ff */
[CC--:B------:R-:W-:Y:S02]  /*2620*/  VIADDMNMX R18, R2.reuse, -R19.reuse, 0xb9600000, !PT ;  /* 0xb960000002127446 */ /* 0x0c0fe40007800913 */
[----:B------:R-:W-:Y:S02]  /*2630*/  ISETP.GE.U32.AND P0, PT, R2, R19, PT ;  /* 0x000000130200720c */ /* 0x000fe40003f06070 */
[----:B------:R-:W-:Y:S02]  /*2640*/  VIMNMX R18, PT, PT, R18, 0x46a00000, PT ;  /* 0x46a0000012127848 */ /* 0x000fe40003fe0100 */
[----:B------:R-:W-:-:S05]  /*2650*/  SEL R19, R0, 0x63400000, !P0 ;  /* 0x6340000000137807 */ /* 0x000fca0004000000 */
[----:B------:R-:W-:Y:S02]  /*2660*/  IMAD.IADD R0, R18, 0x1, -R19 ;  /* 0x0000000112007824 */ /* 0x000fe400078e0a13 */
[----:B------:R-:W-:-:S03]  /*2670*/  IMAD.MOV.U32 R18, RZ, RZ, RZ ;  /* 0x000000ffff127224 */ /* 0x000fc600078e00ff */
[----:B------:R-:W-:-:S06]  /*2680*/  IADD3 R19, PT, PT, R0, 0x7fe00000, RZ ;  /* 0x7fe0000000137810 */ /* 0x000fcc0007ffe0ff */
[----:B------:R-:W-:-:S10]  /*2690*/  DMUL R22, R26, R18 ;  /* 0x000000121a167228 */ /* 0x000fd40000000000 */
[----:B------:R-:W-:-:S13]  /*26a0*/  FSETP.GTU.AND P0, PT, |R23|, 1.469367938527859385e-39, PT ;  /* 0x001000001700780b */ /* 0x000fda0003f0c200 */
[----:B------:R-:W-:Y:S05]  /*26b0*/  @P0 BRA `(.L_x_39) ;  /* 0x0000000000940947 */ /* 0x000fea0003800000 */
[----:B------:R-:W-:Y:S01]  /*26c0*/  DFMA R14, R26, -R14, R20 ;  /* 0x8000000e1a0e722b */ /* 0x000fe20000000014 */
[----:B------:R-:W-:-:S09]  /*26d0*/  IMAD.MOV.U32 R20, RZ, RZ, RZ ;  /* 0x000000ffff147224 */ /* 0x000fd200078e00ff */
[C---:B------:R-:W-:Y:S02]  /*26e0*/  FSETP.NEU.AND P0, PT, R15.reuse, RZ, PT ;  /* 0x000000ff0f00720b */ /* 0x040fe40003f0d000 */
[----:B------:R-:W-:-:S04]  /*26f0*/  LOP3.LUT R18, R15, 0x80000000, R17, 0x48, !PT ;  /* 0x800000000f127812 */ /* 0x000fc800078e4811 */
[----:B------:R-:W-:-:S07]  /*2700*/  LOP3.LUT R21, R18, R19, RZ, 0xfc, !PT ;  /* 0x0000001312157212 */ /* 0x000fce00078efcff */
[----:B------:R-:W-:Y:S05]  /*2710*/  @!P0 BRA `(.L_x_39) ;  /* 0x00000000007c8947 */ /* 0x000fea0003800000 */
[----:B------:R-:W-:Y:S01]  /*2720*/  IADD3 R15, PT, PT, -R0, RZ, RZ ;  /* 0x000000ff000f7210 */ /* 0x000fe20007ffe1ff */
[----:B------:R-:W-:Y:S01]  /*2730*/  IMAD.MOV.U32 R14, RZ, RZ, RZ ;  /* 0x000000ffff0e7224 */ /* 0x000fe200078e00ff */
[----:B------:R-:W-:-:S05]  /*2740*/  DMUL.RP R20, R26, R20 ;  /* 0x000000141a147228 */ /* 0x000fca0000008000 */
[----:B------:R-:W-:-:S06]  /*2750*/  DFMA R14, R22, -R14, R26 ;  /* 0x8000000e160e722b */ /* 0x000fcc000000001a */
[----:B------:R-:W-:-:S04]  /*2760*/  IADD3 R14, PT, PT, -R0, -0x43300000, RZ ;  /* 0xbcd00000000e7810 */ /* 0x000fc80007ffe1ff */
[----:B------:R-:W-:Y:S02]  /*2770*/  FSETP.NEU.AND P0, PT, |R15|, R14, PT ;  /* 0x0000000e0f00720b */ /* 0x000fe40003f0d200 */
[----:B------:R-:W-:Y:S02]  /*2780*/  LOP3.LUT R15, R21, R18, RZ, 0x3c, !PT ;  /* 0x00000012150f7212 */ /* 0x000fe400078e3cff */
[----:B------:R-:W-:Y:S02]  /*2790*/  FSEL R22, R20, R22, !P0 ;  /* 0x0000001614167208 */ /* 0x000fe40004000000 */
[----:B------:R-:W-:Y:S01]  /*27a0*/  FSEL R23, R15, R23, !P0 ;  /* 0x000000170f177208 */ /* 0x000fe20004000000 */
[----:B------:R-:W-:Y:S06]  /*27b0*/  BRA `(.L_x_39) ;  /* 0x0000000000547947 */ /* 0x000fec0003800000 */
.L_x_38:
[----:B------:R-:W-:-:S14]  /*27c0*/  DSETP.NAN.AND P0, PT, R18, R18, PT ;  /* 0x000000121200722a */ /* 0x000fdc0003f08000 */
[----:B------:R-:W-:Y:S05]  /*27d0*/  @P0 BRA `(.L_x_40) ;  /* 0x0000000000440947 */ /* 0x000fea0003800000 */
[----:B------:R-:W-:-:S14]  /*27e0*/  DSETP.NAN.AND P0, PT, R16, R16, PT ;  /* 0x000000101000722a */ /* 0x000fdc0003f08000 */
[----:B------:R-:W-:Y:S05]  /*27f0*/  @P0 BRA `(.L_x_41) ;  /* 0x0000000000300947 */ /* 0x000fea0003800000 */
[----:B------:R-:W-:Y:S01]  /*2800*/  ISETP.NE.AND P0, PT, R31, R29, PT ;  /* 0x0000001d1f00720c */ /* 0x000fe20003f05270 */
[----:B------:R-:W-:Y:S01]  /*2810*/  IMAD.MOV.U32 R22, RZ, RZ, 0x0 ;  /* 0x00000000ff167424 */ /* 0x000fe200078e00ff */
[----:B------:R-:W-:-:S11]  /*2820*/  MOV R23, 0xfff80000 ;  /* 0xfff8000000177802 */ /* 0x000fd60000000f00 */
[----:B------:R-:W-:Y:S05]  /*2830*/  @!P0 BRA `(.L_x_39) ;  /* 0x0000000000348947 */ /* 0x000fea0003800000 */
[----:B------:R-:W-:Y:S02]  /*2840*/  ISETP.NE.AND P0, PT, R31, 0x7ff00000, PT ;  /* 0x7ff000001f00780c */ /* 0x000fe40003f05270 */
[----:B------:R-:W-:Y:S02]  /*2850*/  LOP3.LUT R23, R19, 0x80000000, R17, 0x48, !PT ;  /* 0x8000000013177812 */ /* 0x000fe400078e4811 */
[----:B------:R-:W-:-:S13]  /*2860*/  ISETP.EQ.OR P0, PT, R29, RZ, !P0 ;  /* 0x000000ff1d00720c */ /* 0x000fda0004702670 */
[----:B------:R-:W-:Y:S01]  /*2870*/  @P0 LOP3.LUT R0, R23, 0x7ff00000, RZ, 0xfc, !PT ;  /* 0x7ff0000017000812 */ /* 0x000fe200078efcff */
[----:B------:R-:W-:Y:S02]  /*2880*/  @!P0 IMAD.MOV.U32 R22, RZ, RZ, RZ ;  /* 0x000000ffff168224 */ /* 0x000fe400078e00ff */
[----:B------:R-:W-:Y:S01]  /*2890*/  @P0 IMAD.MOV.U32 R22, RZ, RZ, RZ ;  /* 0x000000ffff160224 */ /* 0x000fe200078e00ff */
[----:B------:R-:W-:Y:S01]  /*28a0*/  @P0 MOV R23, R0 ;  /* 0x0000000000170202 */ /* 0x000fe20000000f00 */
[----:B------:R-:W-:Y:S06]  /*28b0*/  BRA `(.L_x_39) ;  /* 0x0000000000147947 */ /* 0x000fec0003800000 */
.L_x_41:
[----:B------:R-:W-:Y:S01]  /*28c0*/  LOP3.LUT R23, R17, 0x80000, RZ, 0xfc, !PT ;  /* 0x0008000011177812 */ /* 0x000fe200078efcff */
[----:B------:R-:W-:Y:S01]  /*28d0*/  IMAD.MOV.U32 R22, RZ, RZ, R16 ;  /* 0x000000ffff167224 */ /* 0x000fe200078e0010 */
[----:B------:R-:W-:Y:S06]  /*28e0*/  BRA `(.L_x_39) ;  /* 0x0000000000087947 */ /* 0x000fec0003800000 */
.L_x_40:
[----:B------:R-:W-:Y:S01]  /*28f0*/  LOP3.LUT R23, R19, 0x80000, RZ, 0xfc, !PT ;  /* 0x0008000013177812 */ /* 0x000fe200078efcff */
[----:B------:R-:W-:-:S07]  /*2900*/  IMAD.MOV.U32 R22, RZ, RZ, R18 ;  /* 0x000000ffff167224 */ /* 0x000fce00078e0012 */
.L_x_39:
[----:B------:R-:W-:Y:S05]  /*2910*/  BSYNC.RECONVERGENT B0 ;  /* 0x0000000000007941 */ /* 0x000fea0003800200 */
.L_x_37:
[----:B------:R-:W-:Y:S01]  /*2920*/  IMAD.MOV.U32 R31, RZ, RZ, 0x0 ;  /* 0x00000000ff1f7424 */ /* 0x000fe200078e00ff */
[----:B------:R-:W-:-:S03]  /*2930*/  MOV R2, R22 ;  /* 0x0000001600027202 */ /* 0x000fc60000000f00 */
[----:B------:R-:W-:Y:S05]  /*2940*/  RET.REL.NODEC R30 `(_ZN3cub18CUB_300001_SM_10006detail9transform16transform_kernelINS2_10policy_hubILb1EN4cuda3std3__45tupleIJN6thrust24THRUST_300001_SM_1000_NS17counting_iteratorIiNSA_11use_defaultESC_SC_EEEEEE10policy1000El7rng_gpuNSA_6detail15normal_iteratorINSA_10device_ptrIdEEEEJSD_EEEvT0_iT1_T2_DpNS2_10kernel_argIT3_EE) ;  /* 0xffffffd41eac7950 */ /* 0x000fea0003c3ffff */
.L_x_42:
[----:B------:R-:W-:-:S00]  /*2950*/  BRA `(.L_x_42) ;  /* 0xfffffffc00fc7947 */ /* 0x000fc0000383ffff */
[----:B------:R-:W-:-:S00]  /*2960*/  NOP ;  /* 0x0000000000007918 */ /* 0x000fc00000000000 */
        /* <DEDUP_REMOVED lines=9> */
.L_x_89:


//--------------------- .text._ZN3cub18CUB_300001_SM_10006detail9transform16transform_kernelINS2_10policy_hubILb1EN4cuda3std3__45tupleIJN6thrust24THRUST_300001_SM_1000_NS17counting_iteratorIiNSA_11use_defaultESC_SC_EEEEEE10policy1000Ei7rng_gpuNSA_6detail15normal_iteratorINSA_10device_ptrIdEEEEJSD_EEEvT0_iT1_T2_DpNS2_10kernel_argIT3_EE --------------------------
	.section	.text._ZN3cub18CUB_300001_SM_10006detail9transform16transform_kernelINS2_10policy_hubILb1EN4cuda3std3__45tupleIJN6thrust24THRUST_300001_SM_1000_NS17counting_iteratorIiNSA_11use_defaultESC_SC_EEEEEE10policy1000Ei7rng_gpuNSA_6detail15normal_iteratorINSA_10device_ptrIdEEEEJSD_EEEvT0_iT1_T2_DpNS2_10kernel_argIT3_EE,"ax",@progbits
	.align	128
        .global         _ZN3cub18CUB_300001_SM_10006detail9transform16transform_kernelINS2_10policy_hubILb1EN4cuda3std3__45tupleIJN6thrust24THRUST_300001_SM_1000_NS17counting_iteratorIiNSA_11use_defaultESC_SC_EEEEEE10policy1000Ei7rng_gpuNSA_6detail15normal_iteratorINSA_10device_ptrIdEEEEJSD_EEEvT0_iT1_T2_DpNS2_10kernel_argIT3_EE
        .type           _ZN3cub18CUB_300001_SM_10006detail9transform16transform_kernelINS2_10policy_hubILb1EN4cuda3std3__45tupleIJN6thrust24THRUST_300001_SM_1000_NS17counting_iteratorIiNSA_11use_defaultESC_SC_EEEEEE10policy1000Ei7rng_gpuNSA_6detail15normal_iteratorINSA_10device_ptrIdEEEEJSD_EEEvT0_iT1_T2_DpNS2_10kernel_argIT3_EE,@function
        .size           _ZN3cub18CUB_300001_SM_10006detail9transform16transform_kernelINS2_10policy_hubILb1EN4cuda3std3__45tupleIJN6thrust24THRUST_300001_SM_1000_NS17counting_iteratorIiNSA_11use_defaultESC_SC_EEEEEE10policy1000Ei7rng_gpuNSA_6detail15normal_iteratorINSA_10device_ptrIdEEEEJSD_EEEvT0_iT1_T2_DpNS2_10kernel_argIT3_EE,(.L_x_90 - _ZN3cub18CUB_300001_SM_10006detail9transform16transform_kernelINS2_10policy_hubILb1EN4cuda3std3__45tupleIJN6thrust24THRUST_300001_SM_1000_NS17counting_iteratorIiNSA_11use_defaultESC_SC_EEEEEE10policy1000Ei7rng_gpuNSA_6detail15normal_iteratorINSA_10device_ptrIdEEEEJSD_EEEvT0_iT1_T2_DpNS2_10kernel_argIT3_EE)
        .other          _ZN3cub18CUB_300001_SM_10006detail9transform16transform_kernelINS2_10policy_hubILb1EN4cuda3std3__45tupleIJN6thrust24THRUST_300001_SM_1000_NS17counting_iteratorIiNSA_11use_defaultESC_SC_EEEEEE10policy1000Ei7rng_gpuNSA_6detail15normal_iteratorINSA_10device_ptrIdEEEEJSD_EEEvT0_iT1_T2_DpNS2_10kernel_argIT3_EE,@"STO_CUDA_ENTRY STV_DEFAULT"
_ZN3cub18CUB_300001_SM_10006detail9transform16transform_kernelINS2_10policy_hubILb1EN4cuda3std3__45tupleIJN6thrust24THRUST_300001_SM_1000_NS17counting_iteratorIiNSA_11use_defaultESC_SC_EEEEEE10policy1000Ei7rng_gpuNSA_6detail15normal_iteratorINSA_10device_ptrIdEEEEJSD_EEEvT0_iT1_T2_DpNS2_10kernel_argIT3_EE:
.text._ZN3cub18CUB_300001_SM_10006detail9transform16transform_kernelINS2_10policy_hubILb1EN4cuda3std3__45tupleIJN6thrust24THRUST_300001_SM_1000_NS17counting_iteratorIiNSA_11use_defaultESC_SC_EEEEEE10policy1000Ei7rng_gpuNSA_6detail15normal_iteratorINSA_10device_ptrIdEEEEJSD_EEEvT0_iT1_T2_DpNS2_10kernel_argIT3_EE:
[----:B------:R-:W-:Y:S08]  /*0000*/  LDC R1, c[0x0][0x37c] ;  /* 0x0000df00ff017b82 */ /* 0x000ff00000000800 */
[----:B------:R-:W0:Y:S01]  /*0010*/  S2UR UR6, SR_CTAID.X ;  /* 0x00000000000679c3 */ /* 0x000e220000002500 */
[----:B------:R-:W1:Y:S01]  /*0020*/  LDCU.64 UR8, c[0x0][0x380] ;  /* 0x00007000ff0877ac */ /* 0x000e620008000a00 */
[----:B------:R-:W-:Y:S01]  /*0030*/  IMAD.MOV.U32 R17, RZ, RZ, 0x41dfffff ;  /* 0x41dfffffff117424 */ /* 0x000fe200078e00ff */
[----:B------:R-:W2:Y:S01]  /*0040*/  LDCU UR13, c[0x0][0x398] ;  /* 0x00007300ff0d77ac */ /* 0x000ea20008000800 */
[----:B------:R-:W3:Y:S01]  /*0050*/  LDCU.64 UR10, c[0x0][0x358] ;  /* 0x00006b00ff0a77ac */ /* 0x000ee20008000a00 */
[----:B------:R-:W-:Y:S01]  /*0060*/  UMOV UR12, 0xff800000 ;  /* 0xff800000000c7882 */ /* 0x000fe20000000000 */
[----:B-1----:R-:W-:-:S04]  /*0070*/  USHF.L.U32 UR5, UR9, 0x7, URZ ;  /* 0x0000000709057899 */ /* 0x002fc800080006ff */
[----:B0-----:R-:W-:-:S04]  /*0080*/  UIMAD UR6, UR5, UR6, URZ ;  /* 0x00000006050672a4 */ /* 0x001fc8000f8e02ff */
[----:B------:R-:W-:Y:S02]  /*0090*/  UIADD3 UR4, UPT, UPT, -UR6, UR8, URZ ;  /* 0x0000000806047290 */ /* 0x000fe4000fffe1ff */
[----:B--2---:R-:W-:Y:S02]  /*00a0*/  UIADD3 UR7, UPT, UPT, UR6, UR13, URZ ;  /* 0x0000000d06077290 */ /* 0x004fe4000fffe0ff */
[----:B------:R-:W-:-:S04]  /*00b0*/  UISETP.LT.AND UP0, UPT, UR5, UR4, UPT ;  /* 0x000000040500728c */ /* 0x000fc8000bf01270 */
[----:B------:R-:W-:Y:S02]  /*00c0*/  USEL UR8, UR5, UR4, UP0 ;  /* 0x0000000405087287 */ /* 0x000fe40008000000 */
[----:B------:R-:W-:-:S09]  /*00d0*/  UISETP.GT.AND UP0, UPT, UR5, UR4, UPT ;  /* 0x000000040500728c */ /* 0x000fd2000bf04270 */
[----:B---3--:R-:W-:Y:S05]  /*00e0*/  BRA.U UP0, `(.L_x_43) ;  /* 0x0000001100147547 */ /* 0x008fea000b800000 */
[----:B------:R-:W-:-:S06]  /*00f0*/  UISETP.GE.AND UP0, UPT, UR9, 0x1, UPT ;  /* 0x000000010900788c */ /* 0x000fcc000bf06270 */
[----:B------:R-:W-:-:S13]  /*0100*/  PLOP3.LUT P0, PT, PT, PT, UP0, 0x80, 0x8 ;  /* 0x000000000008781c */ /* 0x000fda0003f0f008 */
[----:B------:R-:W-:Y:S05]  /*0110*/  @!P0 EXIT ;  /* 0x000000000000894d */ /* 0x000fea0003800000 */
[----:B------:R-:W0:Y:S01]  /*0120*/  S2R R28, SR_TID.X ;  /* 0x00000000001c7919 */ /* 0x000e220000002100 */
[----:B------:R-:W-:Y:S01]  /*0130*/  UISETP.GE.U32.AND UP0, UPT, UR9, 0x4, UPT ;  /* 0x000000040900788c */ /* 0x000fe2000bf06070 */
[----:B------:R-:W-:Y:S01]  /*0140*/  IMAD.MOV.U32 R11, RZ, RZ, RZ ;  /* 0x000000ffff0b7224 */ /* 0x000fe200078e00ff */
[----:B------:R-:W-:-:S07]  /*0150*/  ULOP3.LUT UR8, UR9, 0x3, URZ, 0xc0, !UPT ;  /* 0x0000000309087892 */ /* 0x000fce000f8ec0ff */
[----:B------:R-:W-:Y:S05]  /*0160*/  BRA.U !UP0, `(.L_x_44) ;  /* 0x0000000d08007547 */ /* 0x000fea000b800000 */
[----:B------:R-:W1:Y:S01]  /*0170*/  LDCU.64 UR4, c[0x0][0x390] ;  /* 0x00007200ff0477ac */ /* 0x000e620008000a00 */
[----:B------:R-:W-:Y:S01]  /*0180*/  IMAD.U32 R3, RZ, RZ, UR13 ;  /* 0x0000000dff037e24 */ /* 0x000fe2000f8e00ff */
[----:B0-----:R-:W-:Y:S01]  /*0190*/  MOV R9, R28 ;  /* 0x0000001c00097202 */ /* 0x001fe20000000f00 */
[----:B------:R-:W-:-:S03]  /*01a0*/  ULOP3.LUT UR7, UR9, 0x7ffffffc, URZ, 0xc0, !UPT ;  /* 0x7ffffffc09077892 */ /* 0x000fc6000f8ec0ff */
[----:B------:R-:W-:Y:S01]  /*01b0*/  IADD3 R10, PT, PT, R3, UR6, R28 ;  /* 0x00000006030a7c10 */ /* 0x000fe2000fffe01c */
[----:B------:R-:W-:Y:S02]  /*01c0*/  UIADD3 UR9, UPT, UPT, -UR7, URZ, URZ ;  /* 0x000000ff07097290 */ /* 0x000fe4000fffe1ff */
[----:B------:R-:W-:Y:S02]  /*01d0*/  IMAD.U32 R11, RZ, RZ, UR7 ;  /* 0x00000007ff0b7e24 */ /* 0x000fe4000f8e00ff */
[----:B------:R-:W-:-:S04]  /*01e0*/  IMAD R10, R10, 0x4a36, RZ ;  /* 0x00004a360a0a7824 */ /* 0x000fc800078e02ff */
[C---:B------:R-:W-:Y:S01]  /*01f0*/  VIADD R8, R10.reuse, 0x251b00 ;  /* 0x00251b000a087836 */ /* 0x040fe20000000000 */
[C---:B------:R-:W-:Y:S01]  /*0200*/  IADD3 R6, PT, PT, R10.reuse, 0x6f5100, RZ ;  /* 0x006f51000a067810 */ /* 0x040fe20007ffe0ff */
[----:B-1----:R-:W-:Y:S01]  /*0210*/  UIMAD.WIDE UR4, UR6, 0x8, UR4 ;  /* 0x00000008060478a5 */ /* 0x002fe2000f8e0204 */
[----:B------:R-:W-:-:S03]  /*0220*/  VIADD R7, R10, 0x4a3600 ;  /* 0x004a36000a077836 */ /* 0x000fc60000000000 */
[----:B------:R-:W-:-:S04]  /*0230*/  UIADD3 UR13, UP0, UPT, UR4, 0x800, URZ ;  /* 0x00000800040d7890 */ /* 0x000fc8000ff1e0ff */
[----:B------:R-:W-:-:S12]  /*0240*/  UIADD3.X UR4, UPT, UPT, URZ, UR5, URZ, UP0, !UPT ;  /* 0x00000005ff047290 */ /* 0x000fd800087fe4ff */
.L_x_53:
[C---:B-1----:R-:W-:Y:S01]  /*0250*/  IMAD.HI.U32 R3, R10.reuse, 0x3, RZ ;  /* 0x000000030a037827 */ /* 0x042fe200078e00ff */
[----:B------:R-:W0:Y:S03]  /*0260*/  MUFU.RCP64H R5, 2.14748262400000000000e+09 ;  /* 0x41dfffff00057908 */ /* 0x000e260000001800 */
[----:B------:R-:W-:Y:S01]  /*0270*/  HFMA2 R4, -RZ, RZ, 0, 5.9604644775390625e-08 ;  /* 0x00000001ff047431 */ /* 0x000fe200000001ff */
[----:B------:R-:W-:Y:S01]  /*0280*/  BSSY.RECONVERGENT B1, `(.L_x_45) ;  /* 0x0000034000017945 */ /* 0x000fe20003800200 */
[----:B------:R-:W-:-:S05]  /*0290*/  IMAD.IADD R0, R10, 0x1, -R3 ;  /* 0x000000010a007824 */ /* 0x000fca00078e0a03 */
[----:B------:R-:W-:-:S04]  /*02a0*/  LEA.HI R0, R0, R3, RZ, 0x1f ;  /* 0x0000000300007211 */ /* 0x000fc800078ff8ff */
[----:B------:R-:W-:-:S05]  /*02b0*/  SHF.R.U32.HI R3, RZ, 0x1e, R0 ;  /* 0x0000001eff037819 */ /* 0x000fca0000011600 */
[----:B------:R-:W-:-:S05]  /*02c0*/  IMAD R3, R3, -0x7fffffff, R10 ;  /* 0x8000000103037824 */ /* 0x000fca00078e020a */
[----:B------:R-:W-:Y:S01]  /*02d0*/  VIMNMX.U32 R0, PT, PT, R3, 0x1, !PT ;  /* 0x0000000103007848 */ /* 0x000fe20007fe0000 */
[----:B------:R-:W-:-:S04]  /*02e0*/  IMAD.MOV.U32 R3, RZ, RZ, 0x41dfffff ;  /* 0x41dfffffff037424 */ /* 0x000fc800078e00ff */
        /* <DEDUP_REMOVED lines=21> */
[----:B------:R-:W-:Y:S01]  /*0440*/  IMAD.HI.U32 R3, R8, 0x3, RZ ;  /* 0x0000000308037827 */ /* 0x000fe200078e00ff */
[----:B------:R-:W-:-:S03]  /*0450*/  IADD3 R4, PT, PT, -R13, R6, RZ ;  /* 0x000000060d047210 */ /* 0x000fc60007ffe1ff */
[----:B------:R-:W-:Y:S01]  /*0460*/  IMAD.HI.U32 R2, R7, 0x3, RZ ;  /* 0x0000000307027827 */ /* 0x000fe200078e00ff */
[----:B------:R-:W-:-:S04]  /*0470*/  LEA.HI R4, R4, R13, RZ, 0x1f ;  /* 0x0000000d04047211 */ /* 0x000fc800078ff8ff */
[----:B------:R-:W-:Y:S01]  /*0480*/  FFMA R12, RZ, 27.999998092651367188, R15 ;  /* 0x41dfffffff0c7823 */ /* 0x000fe2000000000f */
[----:B------:R-:W-:Y:S02]  /*0490*/  IMAD.IADD R0, R8, 0x1, -R3 ;  /* 0x0000000108007824 */ /* 0x000fe400078e0a03 */
[----:B------:R-:W-:Y:S02]  /*04a0*/  IMAD.IADD R5, R7, 0x1, -R2 ;  /* 0x0000000107057824 */ /* 0x000fe400078e0a02 */
[----:B------:R-:W-:Y:S01]  /*04b0*/  FSETP.GT.AND P0, PT, |R12|, 1.469367938527859385e-39, PT ;  /* 0x001000000c00780b */ /* 0x000fe20003f04200 */
[----:B------:R-:W-:Y:S01]  /*04c0*/  IMAD.U32 R12, RZ, RZ, UR13 ;  /* 0x0000000dff0c7e24 */ /* 0x000fe2000f8e00ff */
[----:B------:R-:W-:Y:S01]  /*04d0*/  LEA.HI R0, R0, R3, RZ, 0x1f ;  /* 0x0000000300007211 */ /* 0x000fe200078ff8ff */
[----:B------:R-:W-:Y:S01]  /*04e0*/  IMAD.U32 R13, RZ, RZ, UR4 ;  /* 0x00000004ff0d7e24 */ /* 0x000fe2000f8e00ff */
[----:B------:R-:W-:Y:S02]  /*04f0*/  LEA.HI R2, R5, R2, RZ, 0x1f ;  /* 0x0000000205027211 */ /* 0x000fe400078ff8ff */
[----:B------:R-:W-:Y:S01]  /*0500*/  SHF.R.U32.HI R5, RZ, 0x1e, R0 ;  /* 0x0000001eff057819 */ /* 0x000fe20000011600 */
[----:B------:R-:W-:Y:S01]  /*0510*/  IMAD.WIDE R12, R9, 0x8, R12 ;  /* 0x00000008090c7825 */ /* 0x000fe200078e020c */
[----:B------:R-:W-:-:S02]  /*0520*/  SHF.R.U32.HI R2, RZ, 0x1e, R2 ;  /* 0x0000001eff027819 */ /* 0x000fc40000011602 */
[----:B------:R-:W-:Y:S01]  /*0530*/  SHF.R.U32.HI R3, RZ, 0x1e, R4 ;  /* 0x0000001eff037819 */ /* 0x000fe20000011604 */
[----:B------:R-:W-:Y:S02]  /*0540*/  IMAD R5, R5, -0x7fffffff, R8 ;  /* 0x8000000105057824 */ /* 0x000fe400078e0208 */
[----:B------:R-:W-:Y:S02]  /*0550*/  IMAD R4, R2, -0x7fffffff, R7 ;  /* 0x8000000102047824 */ /* 0x000fe400078e0207 */
[----:B------:R-:W-:Y:S01]  /*0560*/  IMAD R3, R3, -0x7fffffff, R6 ;  /* 0x8000000103037824 */ /* 0x000fe200078e0206 */
[----:B------:R-:W-:Y:S06]  /*0570*/  @P0 BRA P1, `(.L_x_46) ;  /* 0x0000000000100947 */ /* 0x000fec0000800000 */
[----:B------:R-:W-:-:S07]  /*0580*/  MOV R30, 0x5a0 ;  /* 0x000005a0001e7802 */ /* 0x000fce0000000f00 */
[----:B------:R-:W-:Y:S05]  /*0590*/  CALL.REL.NOINC `($__internal_1_$__cuda_sm20_div_rn_f64_full) ;  /* 0x0000001c00487944 */ /* 0x000fea0003c00000 */
[----:B------:R-:W-:Y:S01]  /*05a0*/  IMAD.MOV.U32 R14, RZ, RZ, R2 ;  /* 0x000000ffff0e7224 */ /* 0x000fe200078e0002 */
[----:B------:R-:W-:-:S07]  /*05b0*/  MOV R15, R23 ;  /* 0x00000017000f7202 */ /* 0x000fce0000000f00 */
.L_x_46:
[----:B------:R-:W-:Y:S05]  /*05c0*/  BSYNC.RECONVERGENT B1 ;  /* 0x0000000000017941 */ /* 0x000fea0003800200 */
.L_x_45:
[----:B------:R-:W-:Y:S01]  /*05d0*/  VIMNMX.U32 R5, PT, PT, R5, 0x1, !PT ;  /* 0x0000000105057848 */ /* 0x000fe20007fe0000 */
[----:B------:R-:W0:Y:S01]  /*05e0*/  MUFU.RCP64H R19, 2.14748262400000000000e+09 ;  /* 0x41dfffff00137908 */ /* 0x000e220000001800 */
[----:B------:R-:W-:Y:S01]  /*05f0*/  IMAD.MOV.U32 R24, RZ, RZ, -0x800000 ;  /* 0xff800000ff187424 */ /* 0x000fe200078e00ff */
[----:B------:R-:W-:Y:S01]  /*0600*/  BSSY.RECONVERGENT B1, `(.L_x_47) ;  /* 0x0000021000017945 */ /* 0x000fe20003800200 */
[----:B------:R-:W-:Y:S02]  /*0610*/  IMAD.MOV.U32 R25, RZ, RZ, 0x41dfffff ;  /* 0x41dfffffff197424 */ /* 0x000fe400078e00ff */
[----:B------:R-:W-:-:S04]  /*0620*/  IMAD.HI.U32 R0, R5, 0x5e4789c9, RZ ;  /* 0x5e4789c905007827 */ /* 0x000fc800078e00ff */
[----:B------:R-:W-:Y:S01]  /*0630*/  IMAD.MOV.U32 R18, RZ, RZ, 0x1 ;  /* 0x00000001ff127424 */ /* 0x000fe200078e00ff */
[----:B------:R-:W-:Y:S01]  /*0640*/  SHF.R.U32.HI R0, RZ, 0xe, R0 ;  /* 0x0000000eff007819 */ /* 0x000fe20000011600 */
[----:B------:R-:W-:Y:S02]  /*0650*/  IMAD.MOV.U32 R30, RZ, RZ, 0x0 ;  /* 0x00000000ff1e7424 */ /* 0x000fe400078e00ff */
[----:B------:R-:W-:Y:S02]  /*0660*/  IMAD.MOV.U32 R31, RZ, RZ, 0x40300000 ;  /* 0x40300000ff1f7424 */ /* 0x000fe400078e00ff */
        /* <DEDUP_REMOVED lines=8> */
[----:B------:R-:W-:-:S04]  /*06f0*/  @P0 IADD3 R2, PT, PT, -R0, RZ, RZ ;  /* 0x000000ff00020210 */ /* 0x000fc80007ffe1ff */
        /* <DEDUP_REMOVED lines=14> */
[----:B------:R-:W-:Y:S05]  /*07e0*/  CALL.REL.NOINC `($__internal_1_$__cuda_sm20_div_rn_f64_full) ;  /* 0x0000001800b47944 */ /* 0x000fea0003c00000 */
[----:B------:R-:W-:Y:S01]  /*07f0*/  IMAD.MOV.U32 R14, RZ, RZ, R2 ;  /* 0x000000ffff0e7224 */ /* 0x000fe200078e0002 */
[----:B------:R-:W-:-:S07]  /*0800*/  MOV R15, R23 ;  /* 0x00000017000f7202 */ /* 0x000fce0000000f00 */
.L_x_48:
[----:B------:R-:W-:Y:S05]  /*0810*/  BSYNC.RECONVERGENT B1 ;  /* 0x0000000000017941 */ /* 0x000fea0003800200 */
.L_x_47:
[----:B------:R-:W-:Y:S01]  /*0820*/  VIMNMX.U32 R0, PT, PT, R4, 0x1, !PT ;  /* 0x0000000104007848 */ /* 0x000fe20007fe0000 */
[----:B------:R-:W0:Y:S01]  /*0830*/  MUFU.RCP64H R19, 2.14748262400000000000e+09 ;  /* 0x41dfffff00137908 */ /* 0x000e220000001800 */
[----:B------:R-:W-:Y:S01]  /*0840*/  IMAD.MOV.U32 R4, RZ, RZ, -0x800000 ;  /* 0xff800000ff047424 */ /* 0x000fe200078e00ff */
[----:B------:R-:W-:Y:S01]  /*0850*/  BSSY.RECONVERGENT B1, `(.L_x_49) ;  /* 0x0000021000017945 */ /* 0x000fe20003800200 */
[----:B------:R-:W-:Y:S02]  /*0860*/  IMAD.MOV.U32 R5, RZ, RZ, 0x41dfffff ;  /* 0x41dfffffff057424 */ /* 0x000fe400078e00ff */
[----:B------:R-:W-:-:S04]  /*0870*/  IMAD.HI.U32 R2, R0, 0x5e4789c9, RZ ;  /* 0x5e4789c900027827 */ /* 0x000fc800078e00ff */
        /* <DEDUP_REMOVED lines=12> */
[----:B------:R-:W-:-:S05]  /*0940*/  DFMA R22, R20, -R4, 1 ;  /* 0x3ff000001416742b */ /* 0x000fca0000000804 */
[----:B------:R-:W0:Y:S03]  /*0950*/  I2F.F64.U32 R18, R18 ;  /* 0x0000001200127312 */ /* 0x000e260000201800 */
[----:B------:R-:W-:Y:S01]  /*0960*/  DFMA R24, R20, R22, R20 ;  /* 0x000000161418722b */ /* 0x000fe20000000014 */
[----:B------:R-:W-:Y:S02]  /*0970*/  IMAD.MOV.U32 R22, RZ, RZ, 0x0 ;  /* 0x00000000ff167424 */ /* 0x000fe400078e00ff */
        /* <DEDUP_REMOVED lines=11> */
[----:B------:R-:W-:Y:S05]  /*0a30*/  CALL.REL.NOINC `($__internal_1_$__cuda_sm20_div_rn_f64_full) ;  /* 0x0000001800207944 */ /* 0x000fea0003c00000 */
[----:B------:R-:W-:Y:S01]  /*0a40*/  IMAD.MOV.U32 R4, RZ, RZ, R2 ;  /* 0x000000ffff047224 */ /* 0x000fe200078e0002 */
[----:B------:R-:W-:-:S07]  /*0a50*/  MOV R5, R23 ;  /* 0x0000001700057202 */ /* 0x000fce0000000f00 */
.L_x_50:
[----:B------:R-:W-:Y:S05]  /*0a60*/  BSYNC.RECONVERGENT B1 ;  /* 0x0000000000017941 */ /* 0x000fea0003800200 */
.L_x_49:
[----:B------:R-:W-:Y:S01]  /*0a70*/  VIMNMX.U32 R0, PT, PT, R3, 0x1, !PT ;  /* 0x0000000103007848 */ /* 0x000fe20007fe0000 */
[----:B------:R-:W0:Y:S01]  /*0a80*/  MUFU.RCP64H R15, 2.14748262400000000000e+09 ;  /* 0x41dfffff000f7908 */ /* 0x000e220000001800 */
[----:B------:R-:W-:Y:S01]  /*0a90*/  IMAD.MOV.U32 R3, RZ, RZ, 0x41dfffff ;  /* 0x41dfffffff037424 */ /* 0x000fe200078e00ff */
[----:B------:R-:W-:Y:S01]  /*0aa0*/  BSSY.RECONVERGENT B1, `(.L_x_51) ;  /* 0x0000020000017945 */ /* 0x000fe20003800200 */
[----:B------:R-:W-:Y:S02]  /*0ab0*/  IMAD.MOV.U32 R14, RZ, RZ, 0x1 ;  /* 0x00000001ff0e7424 */ /* 0x000fe400078e00ff */
        /* <DEDUP_REMOVED lines=29> */
[----:B------:R-:W-:-:S07]  /*0c90*/  IMAD.MOV.U32 R3, RZ, RZ, R23 ;  /* 0x000000ffff037224 */ /* 0x000fce00078e0017 */
.L_x_52:
[----:B------:R-:W-:Y:S05]  /*0ca0*/  BSYNC.RECONVERGENT B1 ;  /* 0x0000000000017941 */ /* 0x000fea0003800200 */
.L_x_51:
        /* <DEDUP_REMOVED lines=8> */
[----:B------:R-:W-:Y:S02]  /*0d30*/  VIADD R9, R9, 0x200 ;  /* 0x0000020009097836 */ /* 0x000fe40000000000 */
[----:B------:R-:W-:-:S04]  /*0d40*/  VIADD R6, R6, 0x946c00 ;  /* 0x00946c0006067836 */ /* 0x000fc80000000000 */
[----:B------:R1:W-:Y:S01]  /*0d50*/  STG.E.64 desc[UR10][R12.64+0x400], R2 ;  /* 0x000400020c007986 */ /* 0x0003e2000c101b0a */
[----:B------:R-:W-:Y:S05]  /*0d60*/  BRA.U UP0, `(.L_x_53) ;  /* 0xfffffff500387547 */ /* 0x000fea000b83ffff */
.L_x_44:
[----:B------:R-:W-:-:S13]  /*0d70*/  ISETP.NE.AND P0, PT, RZ, UR8, PT ;  /* 0x00000008ff007c0c */ /* 0x000fda000bf05270 */
[----:B------:R-:W-:Y:S05]  /*0d80*/  @!P0 EXIT ;  /* 0x000000000000894d */ /* 0x000fea0003800000 */
[----:B------:R-:W1:Y:S01]  /*0d90*/  LDCU UR7, c[0x0][0x398] ;  /* 0x00007300ff0777ac */ /* 0x000e620008000800 */
[----:B------:R-:W2:Y:S01]  /*0da0*/  LDCU.64 UR4, c[0x0][0x390] ;  /* 0x00007200ff0477ac */ /* 0x000ea20008000a00 */
[----:B-1----:R-:W-:Y:S01]  /*0db0*/  IMAD.U32 R3, RZ, RZ, UR7 ;  /* 0x00000007ff037e24 */ /* 0x002fe2000f8e00ff */
[----:B------:R-:W-:Y:S02]  /*0dc0*/  UIADD3 UR7, UPT, UPT, -UR8, URZ, URZ ;  /* 0x000000ff08077290 */ /* 0x000fe4000fffe1ff */
[----:B--2---:R-:W-:Y:S02]  /*0dd0*/  UIMAD.WIDE UR4, UR6, 0x8, UR4 ;  /* 0x00000008060478a5 */ /* 0x004fe4000f8e0204 */
[----:B0-----:R-:W-:-:S04]  /*0de0*/  IADD3 R0, PT, PT, R3, UR6, R28 ;  /* 0x0000000603007c10 */ /* 0x001fc8000fffe01c */
[C---:B------:R-:W-:Y:S01]  /*0df0*/  LEA R3, R11.reuse, R0, 0x7 ;  /* 0x000000000b037211 */ /* 0x040fe200078e38ff */
[----:B------:R-:W-:-:S04]  /*0e00*/  IMAD R11, R11, 0x80, R28 ;  /* 0x000000800b0b7824 */ /* 0x000fc800078e021c */
[----:B------:R-:W-:-:S07]  /*0e10*/  IMAD R3, R3, 0x4a36, RZ ;  /* 0x00004a3603037824 */ /* 0x000fce00078e02ff */
.L_x_56:
[C---:B------:R-:W-:Y:S01]  /*0e20*/  IMAD.HI.U32 R0, R3.reuse, 0x3, RZ ;  /* 0x0000000303007827 */ /* 0x040fe200078e00ff */
[----:B0-----:R-:W0:Y:S01]  /*0e30*/  MUFU.RCP64H R7, 2.14748262400000000000e+09 ;  /* 0x41dfffff00077908 */ /* 0x001e220000001800 */
[----:B------:R-:W-:Y:S01]  /*0e40*/  UIADD3 UR7, UPT, UPT, UR7, 0x1, URZ ;  /* 0x0000000107077890 */ /* 0x000fe2000fffe0ff */
[----:B------:R-:W-:Y:S01]  /*0e50*/  BSSY.RECONVERGENT B1, `(.L_x_54) ;  /* 0x0000026000017945 */ /* 0x000fe20003800200 */
[----:B------:R-:W-:Y:S02]  /*0e60*/  IMAD.IADD R5, R3, 0x1, -R0 ;  /* 0x0000000103057824 */ /* 0x000fe400078e0a00 */
[----:B------:R-:W-:Y:S01]  /*0e70*/  IMAD.MOV.U32 R4, RZ, RZ, -0x800000 ;  /* 0xff800000ff047424 */ /* 0x000fe200078e00ff */
[----:B------:R-:W-:Y:S01]  /*0e80*/  UISETP.NE.AND UP0, UPT, UR7, URZ, UPT ;  /* 0x000000ff0700728c */ /* 0x000fe2000bf05270 */
        /* <DEDUP_REMOVED lines=25> */
[----:B------:R-:W-:-:S04]  /*1020*/  IMAD.MOV.U32 R4, RZ, RZ, 0x8 ;  /* 0x00000008ff047424 */ /* 0x000fc800078e00ff */
[----:B------:R-:W-:-:S05]  /*1030*/  IMAD.WIDE R4, R11, R4, UR4 ;  /* 0x000000040b047e25 */ /* 0x000fca000f8e0204 */
[----:B------:R-:W-:-:S05]  /*1040*/  FFMA R0, RZ, 27.999998092651367188, R7 ;  /* 0x41dfffffff007823 */ /* 0x000fca0000000007 */
[----:B------:R-:W-:-:S13]  /*1050*/  FSETP.GT.AND P0, PT, |R0|, 1.469367938527859385e-39, PT ;  /* 0x001000000000780b */ /* 0x000fda0003f04200 */
[----:B------:R-:W-:Y:S05]  /*1060*/  @P0 BRA P1, `(.L_x_55) ;  /* 0x0000000000100947 */ /* 0x000fea0000800000 */
[----:B------:R-:W-:-:S07]  /*1070*/  MOV R30, 0x1090 ;  /* 0x00001090001e7802 */ /* 0x000fce0000000f00 */
[----:B------:R-:W-:Y:S05]  /*1080*/  CALL.REL.NOINC `($__internal_1_$__cuda_sm20_div_rn_f64_full) ;  /* 0x00000010008c7944 */ /* 0x000fea0003c00000 */
[----:B------:R-:W-:Y:S01]  /*1090*/  MOV R6, R2 ;  /* 0x0000000200067202 */ /* 0x000fe20000000f00 */
[----:B------:R-:W-:-:S07]  /*10a0*/  IMAD.MOV.U32 R7, RZ, RZ, R23 ;  /* 0x000000ffff077224 */ /* 0x000fce00078e0017 */
.L_x_55:
[----:B------:R-:W-:Y:S05]  /*10b0*/  BSYNC.RECONVERGENT B1 ;  /* 0x0000000000017941 */ /* 0x000fea0003800200 */
.L_x_54:
[----:B------:R-:W-:Y:S01]  /*10c0*/  IMAD.MOV.U32 R8, RZ, RZ, 0x0 ;  /* 0x00000000ff087424 */ /* 0x000fe200078e00ff */
[----:B------:R-:W-:Y:S01]  /*10d0*/  IADD3 R11, PT, PT, R11, 0x80, RZ ;  /* 0x000000800b0b7810 */ /* 0x000fe20007ffe0ff */
[----:B------:R-:W-:Y:S02]  /*10e0*/  IMAD.MOV.U32 R9, RZ, RZ, 0x40300000 ;  /* 0x40300000ff097424 */ /* 0x000fe400078e00ff */
[----:B------:R-:W-:-:S04]  /*10f0*/  VIADD R3, R3, 0x251b00 ;  /* 0x00251b0003037836 */ /* 0x000fc80000000000 */
[----:B------:R-:W-:-:S07]  /*1100*/  DFMA R6, R6, R8, 25 ;  /* 0x403900000606742b */ /* 0x000fce0000000008 */
[----:B------:R0:W-:Y:S01]  /*1110*/  STG.E.64 desc[UR10][R4.64], R6 ;  /* 0x0000000604007986 */ /* 0x0001e2000c101b0a */
[----:B------:R-:W-:Y:S05]  /*1120*/  BRA.U UP0, `(.L_x_56) ;  /* 0xfffffffd003c7547 */ /* 0x000fea000b83ffff */
[----:B------:R-:W-:Y:S05]  /*1130*/  EXIT ;  /* 0x000000000000794d */ /* 0x000fea0003800000 */
.L_x_43:
        /* <DEDUP_REMOVED lines=9> */
[----:B------:R-:W-:Y:S01]  /*11d0*/  IMAD.MOV.U32 R5, RZ, RZ, RZ ;  /* 0x000000ffff057224 */ /* 0x000fe200078e00ff */
[----:B------:R-:W-:-:S06]  /*11e0*/  ULOP3.LUT UR9, UR9, 0x7ffffffc, URZ, 0xc0, !UPT ;  /* 0x7ffffffc09097892 */ /* 0x000fcc000f8ec0ff */
[----:B------:R-:W-:Y:S01]  /*11f0*/  MOV R4, UR9 ;  /* 0x0000000900047c02 */ /* 0x000fe20008000f00 */
[----:B-1----:R-:W-:-:S12]  /*1200*/  UIMAD.WIDE UR4, UR6, 0x8, UR4 ;  /* 0x00000008060478a5 */ /* 0x002fd8000f8e0204 */
.L_x_74:
[C---:B0--3--:R-:W-:Y:S01]  /*1210*/  IMAD R6, R5.reuse, 0x80, R3 ;  /* 0x0000008005067824 */ /* 0x049fe200078e0203 */
[----:B------:R-:W-:Y:S01]  /*1220*/  BSSY.RECONVERGENT B1, `(.L_x_58) ;  /* 0x0000033000017945 */ /* 0x000fe20003800200 */
[----:B------:R-:W-:Y:S02]  /*1230*/  VIADD R5, R5, 0x4 ;  /* 0x0000000405057836 */ /* 0x000fe40000000000 */
[----:B-12---:R-:W-:Y:S01]  /*1240*/  IMAD.MOV.U32 R9, RZ, RZ, 0x8 ;  /* 0x00000008ff097424 */ /* 0x006fe200078e00ff */
[C---:B------:R-:W-:Y:S02]  /*1250*/  ISETP.GE.AND P0, PT, R6.reuse, UR8, PT ;  /* 0x0000000806007c0c */ /* 0x040fe4000bf06270 */
[----:B------:R-:W-:Y:S01]  /*1260*/  ISETP.NE.AND P1, PT, R5, R4, PT ;  /* 0x000000040500720c */ /* 0x000fe20003f25270 */
[----:B------:R-:W-:-:S10]  /*1270*/  IMAD.WIDE R8, R6, R9, UR4 ;  /* 0x0000000406087e25 */ /* 0x000fd4000f8e0209 */
[----:B------:R-:W-:Y:S05]  /*1280*/  @P0 BRA `(.L_x_59) ;  /* 0x0000000000b00947 */ /* 0x000fea0003800000 */
[----:B------:R-:W-:Y:S01]  /*1290*/  IADD3 R0, PT, PT, R6, UR7, RZ ;  /* 0x0000000706007c10 */ /* 0x000fe2000fffe0ff */
[----:B------:R-:W0:Y:S01]  /*12a0*/  MUFU.RCP64H R13, 2.14748262400000000000e+09 ;  /* 0x41dfffff000d7908 */ /* 0x000e220000001800 */
[----:B------:R-:W-:Y:S01]  /*12b0*/  IMAD.MOV.U32 R10, RZ, RZ, -0x800000 ;  /* 0xff800000ff0a7424 */ /* 0x000fe200078e00ff */
[----:B------:R-:W-:Y:S01]  /*12c0*/  MOV R12, 0x1 ;  /* 0x00000001000c7802 */ /* 0x000fe20000000f00 */
[----:B------:R-:W-:Y:S01]  /*12d0*/  IMAD.MOV.U32 R11, RZ, RZ, 0x41dfffff ;  /* 0x41dfffffff0b7424 */ /* 0x000fe200078e00ff */
[----:B------:R-:W-:Y:S01]  /*12e0*/  BSSY.RECONVERGENT B2, `(.L_x_60) ;  /* 0x0000022000027945 */ /* 0x000fe20003800200 */
[----:B------:R-:W-:-:S04]  /*12f0*/  IMAD R0, R0, 0x4a36, RZ ;  /* 0x00004a3600007824 */ /* 0x000fc800078e02ff */
[----:B------:R-:W-:-:S04]  /*1300*/  IMAD.HI.U32 R7, R0, 0x3, RZ ;  /* 0x0000000300077827 */ /* 0x000fc800078e00ff */
[----:B------:R-:W-:Y:S01]  /*1310*/  IMAD.IADD R2, R0, 0x1, -R7 ;  /* 0x0000000100027824 */ /* 0x000fe200078e0a07 */
[----:B0-----:R-:W-:-:S04]  /*1320*/  DFMA R14, R12, -R10, 1 ;  /* 0x3ff000000c0e742b */ /* 0x001fc8000000080a */
        /* <DEDUP_REMOVED lines=26> */
[----:B------:R-:W-:Y:S05]  /*14d0*/  CALL.REL.NOINC `($__internal_1_$__cuda_sm20_div_rn_f64_full) ;  /* 0x0000000c00787944 */ /* 0x000fea0003c00000 */
[----:B------:R-:W-:Y:S02]  /*14e0*/  IMAD.MOV.U32 R10, RZ, RZ, R2 ;  /* 0x000000ffff0a7224 */ /* 0x000fe400078e0002 */
[----:B------:R-:W-:-:S07]  /*14f0*/  IMAD.MOV.U32 R11, RZ, RZ, R23 ;  /* 0x000000ffff0b7224 */ /* 0x000fce00078e0017 */
.L_x_61:
[----:B------:R-:W-:Y:S05]  /*1500*/  BSYNC.RECONVERGENT B2 ;  /* 0x0000000000027941 */ /* 0x000fea0003800200 */
.L_x_60:
[----:B------:R-:W-:Y:S01]  /*1510*/  MOV R12, 0x0 ;  /* 0x00000000000c7802 */ /* 0x000fe20000000f00 */
[----:B------:R-:W-:-:S06]  /*1520*/  IMAD.MOV.U32 R13, RZ, RZ, 0x40300000 ;  /* 0x40300000ff0d7424 */ /* 0x000fcc00078e00ff */
[----:B------:R-:W-:-:S07]  /*1530*/  DFMA R10, R10, R12, 25 ;  /* 0x403900000a0a742b */ /* 0x000fce000000000c */
[----:B------:R0:W-:Y:S04]  /*1540*/  STG.E.64 desc[UR10][R8.64], R10 ;  /* 0x0000000a08007986 */ /* 0x0001e8000c101b0a */
.L_x_59:
[----:B------:R-:W-:Y:S05]  /*1550*/  BSYNC.RECONVERGENT B1 ;  /* 0x0000000000017941 */ /* 0x000fea0003800200 */
.L_x_58:
[----:B------:R-:W-:Y:S01]  /*1560*/  VIADD R0, R6, 0x80 ;  /* 0x0000008006007836 */ /* 0x000fe20000000000 */
[----:B------:R-:W-:Y:S04]  /*1570*/  BSSY.RECONVERGENT B1, `(.L_x_62) ;  /* 0x000002f000017945 */ /* 0x000fe80003800200 */
[----:B------:R-:W-:-:S13]  /*1580*/  ISETP.GE.AND P0, PT, R0, UR8, PT ;  /* 0x0000000800007c0c */ /* 0x000fda000bf06270 */
[----:B------:R-:W-:Y:S05]  /*1590*/  @P0 BRA `(.L_x_63) ;  /* 0x0000000000b00947 */ /* 0x000fea0003800000 */
[----:B------:R-:W-:Y:S01]  /*15a0*/  VIADD R0, R0, UR7 ;  /* 0x0000000700007c36 */ /* 0x000fe20008000000 */
[----:B------:R-:W1:Y:S01]  /*15b0*/  MUFU.RCP64H R13, 2.14748262400000000000e+09 ;  /* 0x41dfffff000d7908 */ /* 0x000e620000001800 */
[----:B0-----:R-:W-:Y:S01]  /*15c0*/  IMAD.MOV.U32 R10, RZ, RZ, -0x800000 ;  /* 0xff800000ff0a7424 */ /* 0x001fe200078e00ff */
[----:B------:R-:W-:Y:S01]  /*15d0*/  BSSY.RECONVERGENT B2, `(.L_x_64) ;  /* 0x0000024000027945 */ /* 0x000fe20003800200 */
[----:B------:R-:W-:Y:S02]  /*15e0*/  IMAD R0, R0, 0x4a36, RZ ;  /* 0x00004a3600007824 */ /* 0x000fe400078e02ff */
[----:B------:R-:W-:Y:S02]  /*15f0*/  IMAD.MOV.U32 R11, RZ, RZ, 0x41dfffff ;  /* 0x41dfffffff0b7424 */ /* 0x000fe400078e00ff */
[----:B------:R-:W-:-:S04]  /*1600*/  IMAD.HI.U32 R7, R0, 0x3, RZ ;  /* 0x0000000300077827 */ /* 0x000fc800078e00ff */
[----:B------:R-:W-:Y:S01]  /*1610*/  IMAD.MOV.U32 R12, RZ, RZ, 0x1 ;  /* 0x00000001ff0c7424 */ /* 0x000fe200078e00ff */
[----:B------:R-:W-:-:S04]  /*1620*/  IADD3 R2, PT, PT, R0, -R7, RZ ;  /* 0x8000000700027210 */ /* 0x000fc80007ffe0ff */
[----:B------:R-:W-:Y:S01]  /*1630*/  LEA.HI R2, R2, R7, RZ, 0x1f ;  /* 0x0000000702027211 */ /* 0x000fe200078ff8ff */
[----:B-1----:R-:W-:-:S03]  /*1640*/  DFMA R14, R12, -R10, 1 ;  /* 0x3ff000000c0e742b */ /* 0x002fc6000000080a */
        /* <DEDUP_REMOVED lines=28> */
.L_x_65:
[----:B------:R-:W-:Y:S05]  /*1810*/  BSYNC.RECONVERGENT B2 ;  /* 0x0000000000027941 */ /* 0x000fea0003800200 */
.L_x_64:
[----:B------:R-:W-:Y:S01]  /*1820*/  IMAD.MOV.U32 R12, RZ, RZ, 0x0 ;  /* 0x00000000ff0c7424 */ /* 0x000fe200078e00ff */
[----:B------:R-:W-:-:S06]  /*1830*/  MOV R13, 0x40300000 ;  /* 0x40300000000d7802 */ /* 0x000fcc0000000f00 */
[----:B------:R-:W-:-:S07]  /*1840*/  DFMA R10, R10, R12, 25 ;  /* 0x403900000a0a742b */ /* 0x000fce000000000c */
[----:B------:R1:W-:Y:S04]  /*1850*/  STG.E.64 desc[UR10][R8.64+0x400], R10 ;  /* 0x0004000a08007986 */ /* 0x0003e8000c101b0a */
.L_x_63:
[----:B------:R-:W-:Y:S05]  /*1860*/  BSYNC.RECONVERGENT B1 ;  /* 0x0000000000017941 */ /* 0x000fea0003800200 */
.L_x_62:
[----:B------:R-:W-:Y:S01]  /*1870*/  VIADD R0, R6, 0x100 ;  /* 0x0000010006007836 */ /* 0x000fe20000000000 */
[----:B------:R-:W-:Y:S04]  /*1880*/  BSSY.RECONVERGENT B1, `(.L_x_66) ;  /* 0x000002f000017945 */ /* 0x000fe80003800200 */
[----:B------:R-:W-:-:S13]  /*1890*/  ISETP.GE.AND P0, PT, R0, UR8, PT ;  /* 0x0000000800007c0c */ /* 0x000fda000bf06270 */
[----:B------:R-:W-:Y:S05]  /*18a0*/  @P0 BRA `(.L_x_67) ;  /* 0x0000000000b00947 */ /* 0x000fea0003800000 */
[----:B------:R-:W-:Y:S01]  /*18b0*/  VIADD R0, R0, UR7 ;  /* 0x0000000700007c36 */ /* 0x000fe20008000000 */
[----:B------:R-:W2:Y:S01]  /*18c0*/  MUFU.RCP64H R13, 2.14748262400000000000e+09 ;  /* 0x41dfffff000d7908 */ /* 0x000ea20000001800 */
[----:B01----:R-:W-:Y:S01]  /*18d0*/  MOV R10, 0xff800000 ;  /* 0xff800000000a7802 */ /* 0x003fe20000000f00 */
[----:B------:R-:W-:Y:S01]  /*18e0*/  IMAD.MOV.U32 R11, RZ, RZ, 0x41dfffff ;  /* 0x41dfffffff0b7424 */ /* 0x000fe200078e00ff */
[----:B------:R-:W-:Y:S01]  /*18f0*/  BSSY.RECONVERGENT B2, `(.L_x_68) ;  /* 0x0000023000027945 */ /* 0x000fe20003800200 */
[----:B------:R-:W-:Y:S02]  /*1900*/  IMAD R0, R0, 0x4a36, RZ ;  /* 0x00004a3600007824 */ /* 0x000fe400078e02ff */
[----:B------:R-:W-:Y:S02]  /*1910*/  IMAD.MOV.U32 R12, RZ, RZ, 0x1 ;  /* 0x00000001ff0c7424 */ /* 0x000fe400078e00ff */
[----:B------:R-:W-:-:S04]  /*1920*/  IMAD.HI.U32 R7, R0, 0x3, RZ ;  /* 0x0000000300077827 */ /* 0x000fc800078e00ff */
[----:B------:R-:W-:-:S05]  /*1930*/  IMAD.IADD R2, R0, 0x1, -R7 ;  /* 0x0000000100027824 */ /* 0x000fca00078e0a07 */
        /* <DEDUP_REMOVED lines=28> */
[----:B------:R-:W-:Y:S01]  /*1b00*/  MOV R10, R2 ;  /* 0x00000002000a7202 */ /* 0x000fe20000000f00 */
[----:B------:R-:W-:-:S07]  /*1b10*/  IMAD.MOV.U32 R11, RZ, RZ, R23 ;  /* 0x000000ffff0b7224 */ /* 0x000fce00078e0017 */
.L_x_69:
[----:B------:R-:W-:Y:S05]  /*1b20*/  BSYNC.RECONVERGENT B2 ;  /* 0x0000000000027941 */ /* 0x000fea0003800200 */
.L_x_68:
[----:B------:R-:W-:Y:S02]  /*1b30*/  IMAD.MOV.U32 R12, RZ, RZ, 0x0 ;  /* 0x00000000ff0c7424 */ /* 0x000fe400078e00ff */
[----:B------:R-:W-:-:S06]  /*1b40*/  IMAD.MOV.U32 R13, RZ, RZ, 0x40300000 ;  /* 0x40300000ff0d7424 */ /* 0x000fcc00078e00ff */
[----:B------:R-:W-:-:S07]  /*1b50*/  DFMA R10, R10, R12, 25 ;  /* 0x403900000a0a742b */ /* 0x000fce000000000c */
[----:B------:R2:W-:Y:S04]  /*1b60*/  STG.E.64 desc[UR10][R8.64+0x800], R10 ;  /* 0x0008000a08007986 */ /* 0x0005e8000c101b0a */
.L_x_67:
[----:B------:R-:W-:Y:S05]  /*1b70*/  BSYNC.RECONVERGENT B1 ;  /* 0x0000000000017941 */ /* 0x000fea0003800200 */
.L_x_66:
[----:B------:R-:W-:Y:S01]  /*1b80*/  IADD3 R0, PT, PT, R6, 0x180, RZ ;  /* 0x0000018006007810 */ /* 0x000fe20007ffe0ff */
[----:B------:R-:W-:Y:S03]  /*1b90*/  BSSY.RECONVERGENT B1, `(.L_x_70) ;  /* 0x000002f000017945 */ /* 0x000fe60003800200 */
        /* <DEDUP_REMOVED lines=41> */
.L_x_73:
[----:B------:R-:W-:Y:S05]  /*1e30*/  BSYNC.RECONVERGENT B2 ;  /* 0x0000000000027941 */ /* 0x000fea0003800200 */
.L_x_72:
[----:B------:R-:W-:Y:S01]  /*1e40*/  MOV R10, 0x0 ;  /* 0x00000000000a7802 */ /* 0x000fe20000000f00 */
[----:B------:R-:W-:-:S06]  /*1e50*/  IMAD.MOV.U32 R11, RZ, RZ, 0x40300000 ;  /* 0x40300000ff0b7424 */ /* 0x000fcc00078e00ff */
[----:B------:R-:W-:-:S07]  /*1e60*/  DFMA R6, R6, R10, 25 ;  /* 0x403900000606742b */ /* 0x000fce000000000a */
[----:B------:R3:W-:Y:S04]  /*1e70*/  STG.E.64 desc[UR10][R8.64+0xc00], R6 ;  /* 0x000c000608007986 */ /* 0x0007e8000c101b0a */
.L_x_71:
[----:B------:R-:W-:Y:S05]  /*1e80*/  BSYNC.RECONVERGENT B1 ;  /* 0x0000000000017941 */ /* 0x000fea0003800200 */
.L_x_70:
[----:B------:R-:W-:Y:S05]  /*1e90*/  @P1 BRA `(.L_x_74) ;  /* 0xfffffff000dc1947 */ /* 0x000fea000383ffff */
.L_x_57:
[----:B------:R-:W-:-:S13]  /*1ea0*/  ISETP.NE.AND P0, PT, RZ, UR13, PT ;  /* 0x0000000dff007c0c */ /* 0x000fda000bf05270 */
[----:B------:R-:W-:Y:S05]  /*1eb0*/  @!P0 EXIT ;  /* 0x000000000000894d */ /* 0x000fea0003800000 */
[----:B------:R-:W4:Y:S01]  /*1ec0*/  LDCU UR7, c[0x0][0x398] ;  /* 0x00007300ff0777ac */ /* 0x000f220008000800 */
[----:B------:R-:W5:Y:S01]  /*1ed0*/  LDCU.64 UR4, c[0x0][0x390] ;  /* 0x00007200ff0477ac */ /* 0x000f620008000a00 */
[----:B----4-:R-:W-:Y:S01]  /*1ee0*/  IMAD.U32 R0, RZ, RZ, UR7 ;  /* 0x00000007ff007e24 */ /* 0x010fe2000f8e00ff */
[----:B------:R-:W-:Y:S02]  /*1ef0*/  UIADD3 UR7, UPT, UPT, -UR13, URZ, URZ ;  /* 0x000000ff0d077290 */ /* 0x000fe4000fffe1ff */
[----:B-----5:R-:W-:Y:S02]  /*1f00*/  UIMAD.WIDE UR4, UR6, 0x8, UR4 ;  /* 0x00000008060478a5 */ /* 0x020fe4000f8e0204 */
[--C-:B0-----:R-:W-:Y:S01]  /*1f10*/  IADD3 R5, PT, PT, R0, UR6, R3.reuse ;  /* 0x0000000600057c10 */ /* 0x101fe2000fffe003 */
[----:B------:R-:W-:-:S03]  /*1f20*/  IMAD R3, R4, 0x80, R3 ;  /* 0x0000008004037824 */ /* 0x000fc600078e0203 */
[----:B------:R-:W-:-:S05]  /*1f30*/  LEA R0, R4, R5, 0x7 ;  /* 0x0000000504007211 */ /* 0x000fca00078e38ff */
[----:B------:R-:W-:-:S07]  /*1f40*/  IMAD R4, R0, 0x4a36, RZ ;  /* 0x00004a3600047824 */ /* 0x000fce00078e02ff */
.L_x_79:
[----:B------:R-:W-:Y:S01]  /*1f50*/  ISETP.GE.AND P0, PT, R3, UR8, PT ;  /* 0x0000000803007c0c */ /* 0x000fe2000bf06270 */
[----:B------:R-:W-:-:S12]  /*1f60*/  BSSY.RECONVERGENT B1, `(.L_x_75) ;  /* 0x000002e000017945 */ /* 0x000fd80003800200 */
        /* <DEDUP_REMOVED lines=38> */
.L_x_78:
[----:B------:R-:W-:Y:S05]  /*21d0*/  BSYNC.RECONVERGENT B2 ;  /* 0x0000000000027941 */ /* 0x000fea0003800200 */
.L_x_77:
[----:B------:R-:W-:Y:S01]  /*21e0*/  MOV R8, 0x0 ;  /* 0x0000000000087802 */ /* 0x000fe20000000f00 */
[----:B------:R-:W-:Y:S02]  /*21f0*/  IMAD.MOV.U32 R9, RZ, RZ, 0x40300000 ;  /* 0x40300000ff097424 */ /* 0x000fe400078e00ff */
[----:B------:R-:W-:-:S04]  /*2200*/  IMAD.MOV.U32 R0, RZ, RZ, 0x8 ;  /* 0x00000008ff007424 */ /* 0x000fc800078e00ff */
[----:B------:R-:W-:Y:S01]  /*2210*/  DFMA R6, R6, R8, 25 ;  /* 0x403900000606742b */ /* 0x000fe20000000008 */
[----:B------:R-:W-:-:S06]  /*2220*/  IMAD.WIDE R8, R3, R0, UR4 ;  /* 0x0000000403087e25 */ /* 0x000fcc000f8e0200 */
[----:B------:R0:W-:Y:S04]  /*2230*/  STG.E.64 desc[UR10][R8.64], R6 ;  /* 0x0000000608007986 */ /* 0x0001e8000c101b0a */
.L_x_76:
[----:B------:R-:W-:Y:S05]  /*2240*/  BSYNC.RECONVERGENT B1 ;  /* 0x0000000000017941 */ /* 0x000fea0003800200 */
.L_x_75:
[----:B------:R-:W-:-:S06]  /*2250*/  UIADD3 UR6, UPT, UPT, UR7, 0x1, URZ ;  /* 0x0000000107067890 */ /* 0x000fcc000fffe0ff */
[----:B------:R-:W-:-:S13]  /*2260*/  ISETP.NE.AND P0, PT, RZ, UR6, PT ;  /* 0x00000006ff007c0c */ /* 0x000fda000bf05270 */
[----:B------:R-:W-:Y:S05]  /*2270*/  @!P0 EXIT ;  /* 0x000000000000894d */ /* 0x000fea0003800000 */
[----:B------:R-:W-:Y:S01]  /*2280*/  IADD3 R3, PT, PT, R3, 0x80, RZ ;  /* 0x0000008003037810 */ /* 0x000fe20007ffe0ff */
[----:B------:R-:W-:Y:S01]  /*2290*/  VIADD R4, R4, 0x251b00 ;  /* 0x00251b0004047836 */ /* 0x000fe20000000000 */
[----:B------:R-:W-:Y:S01]  /*22a0*/  UMOV UR7, UR6 ;  /* 0x0000000600077c82 */ /* 0x000fe20008000000 */
[----:B------:R-:W-:Y:S05]  /*22b0*/  BRA `(.L_x_79) ;  /* 0xfffffffc00247947 */ /* 0x000fea000383ffff */
        .weak           $__internal_1_$__cuda_sm20_div_rn_f64_full
        .type           $__internal_1_$__cuda_sm20_div_rn_f64_full,@function
        .size           $__internal_1_$__cuda_sm20_div_rn_f64_full,(.L_x_90 - $__internal_1_$__cuda_sm20_div_rn_f64_full)
$__internal_1_$__cuda_sm20_div_rn_f64_full:
        /* <DEDUP_REMOVED lines=67> */
.L_x_81:
        /* <DEDUP_REMOVED lines=16> */
.L_x_84:
[----:B------:R-:W-:Y:S01]  /*27f0*/  LOP3.LUT R23, R17, 0x80000, RZ, 0xfc, !PT ;  /* 0x0008000011177812 */ /* 0x000fe200078efcff */
[----:B------:R-:W-:Y:S01]  /*2800*/  IMAD.MOV.U32 R22, RZ, RZ, R16 ;  /* 0x000000ffff167224 */ /* 0x000fe200078e0010 */
[----:B------:R-:W-:Y:S06]  /*2810*/  BRA `(.L_x_82) ;  /* 0x0000000000087947 */ /* 0x000fec0003800000 */
.L_x_83:
[----:B------:R-:W-:Y:S01]  /*2820*/  LOP3.LUT R23, R19, 0x80000, RZ, 0xfc, !PT ;  /* 0x0008000013177812 */ /* 0x000fe200078efcff */
[----:B------:R-:W-:-:S07]  /*2830*/  IMAD.MOV.U32 R22, RZ, RZ, R18 ;  /* 0x000000ffff167224 */ /* 0x000fce00078e0012 */
.L_x_82:
[----:B------:R-:W-:Y:S05]  /*2840*/  BSYNC.RECONVERGENT B0 ;  /* 0x0000000000007941 */ /* 0x000fea0003800200 */
.L_x_80:
[----:B------:R-:W-:Y:S01]  /*2850*/  IMAD.MOV.U32 R31, RZ, RZ, 0x0 ;  /* 0x00000000ff1f7424 */ /* 0x000fe200078e00ff */
[----:B------:R-:W-:-:S03]  /*2860*/  MOV R2, R22 ;  /* 0x0000001600027202 */ /* 0x000fc60000000f00 */
[----:B------:R-:W-:Y:S05]  /*2870*/  RET.REL.NODEC R30 `(_ZN3cub18CUB_300001_SM_10006detail9transform16transform_kernelINS2_10policy_hubILb1EN4cuda3std3__45tupleIJN6thrust24THRUST_300001_SM_1000_NS17counting_iteratorIiNSA_11use_defaultESC_SC_EEEEEE10policy1000Ei7rng_gpuNSA_6detail15normal_iteratorINSA_10device_ptrIdEEEEJSD_EEEvT0_iT1_T2_DpNS2_10kernel_argIT3_EE) ;  /* 0xffffffd41ee07950 */ /* 0x000fea0003c3ffff */
.L_x_85:
        /* <DEDUP_REMOVED lines=16> */
.L_x_90:


//--------------------- .text._ZN3cub18CUB_300001_SM_10006detail8for_each13static_kernelINS2_12policy_hub_t12policy_500_tEmN6thrust24THRUST_300001_SM_1000_NS8cuda_cub20__uninitialized_fill7functorINS7_10device_ptrIdEEdEEEEvT0_T1_ --------------------------
	.section	.text._ZN3cub18CUB_300001_SM_10006detail8for_each13static_kernelINS2_12policy_hub_t12policy_500_tEmN6thrust24THRUST_300001_SM_1000_NS8cuda_cub20__uninitialized_fill7functorINS7_10device_ptrIdEEdEEEEvT0_T1_,"ax",@progbits
	.align	128
        .global         _ZN3cub18CUB_300001_SM_10006detail8for_each13static_kernelINS2_12policy_hub_t12policy_500_tEmN6thrust24THRUST_300001_SM_1000_NS8cuda_cub20__uninitialized_fill7functorINS7_10device_ptrIdEEdEEEEvT0_T1_
        .type           _ZN3cub18CUB_300001_SM_10006detail8for_each13static_kernelINS2_12policy_hub_t12policy_500_tEmN6thrust24THRUST_300001_SM_1000_NS8cuda_cub20__uninitialized_fill7functorINS7_10device_ptrIdEEdEEEEvT0_T1_,@function
        .size           _ZN3cub18CUB_300001_SM_10006detail8for_each13static_kernelINS2_12policy_hub_t12policy_500_tEmN6thrust24THRUST_300001_SM_1000_NS8cuda_cub20__uninitialized_fill7functorINS7_10device_ptrIdEEdEEEEvT0_T1_,(.L_x_93 - _ZN3cub18CUB_300001_SM_10006detail8for_each13static_kernelINS2_12policy_hub_t12policy_500_tEmN6thrust24THRUST_300001_SM_1000_NS8cuda_cub20__uninitialized_fill7functorINS7_10device_ptrIdEEdEEEEvT0_T1_)
        .other          _ZN3cub18CUB_300001_SM_10006detail8for_each13static_kernelINS2_12policy_hub_t12policy_500_tEmN6thrust24THRUST_300001_SM_1000_NS8cuda_cub20__uninitialized_fill7functorINS7_10device_ptrIdEEdEEEEvT0_T1_,@"STO_CUDA_ENTRY STV_DEFAULT"
_ZN3cub18CUB_300001_SM_10006detail8for_each13static_kernelINS2_12policy_hub_t12policy_500_tEmN6thrust24THRUST_300001_SM_1000_NS8cuda_cub20__uninitialized_fill7functorINS7_10device_ptrIdEEdEEEEvT0_T1_:
.text._ZN3cub18CUB_300001_SM_10006detail8for_each13static_kernelINS2_12policy_hub_t12policy_500_tEmN6thrust24THRUST_300001_SM_1000_NS8cuda_cub20__uninitialized_fill7functorINS7_10device_ptrIdEEdEEEEvT0_T1_:
[----:B------:R-:W-:Y:S08]  /*0000*/  LDC R1, c[0x0][0x37c] ;  /* 0x0000df00ff017b82 */ /* 0x000ff00000000800 */
[----:B------:R-:W0:Y:S01]  /*0010*/  S2UR UR4, SR_CTAID.X ;  /* 0x00000000000479c3 */ /* 0x000e220000002500 */
[----:B------:R-:W1:Y:S01]  /*0020*/  LDCU.64 UR6, c[0x0][0x380] ;  /* 0x00007000ff0677ac */ /* 0x000e620008000a00 */
[----:B------:R-:W2:Y:S01]  /*0030*/  LDCU.64 UR8, c[0x0][0x358] ;  /* 0x00006b00ff0877ac */ /* 0x000ea20008000a00 */
[----:B0-----:R-:W-:-:S04]  /*0040*/  UIMAD.WIDE.U32 UR4, UR4, 0x200, URZ ;  /* 0x00000200040478a5 */ /* 0x001fc8000f8e00ff */
[----:B-1----:R-:W-:-:S04]  /*0050*/  UIADD3 UR6, UP0, UPT, -UR4, UR6, URZ ;  /* 0x0000000604067290 */ /* 0x002fc8000ff1e1ff */
[----:B------:R-:W-:Y:S02]  /*0060*/  UIADD3.X UR7, UPT, UPT, ~UR5, UR7, URZ, UP0, !UPT ;  /* 0x0000000705077290 */ /* 0x000fe400087fe5ff */
[----:B------:R-:W-:-:S04]  /*0070*/  UISETP.GE.U32.AND UP0, UPT, UR6, 0x200, UPT ;  /* 0x000002000600788c */ /* 0x000fc8000bf06070 */
[----:B------:R-:W-:-:S09]  /*0080*/  UISETP.GE.U32.AND.EX UP0, UPT, UR7, URZ, UPT, UP0 ;  /* 0x000000ff0700728c */ /* 0x000fd2000bf06100 */
[----:B--2---:R-:W-:Y:S05]  /*0090*/  BRA.U !UP0, `(.L_x_86) ;  /* 0x0000000108287547 */ /* 0x004fea000b800000 */
[----:B------:R-:W0:Y:S01]  /*00a0*/  S2R R0, SR_TID.X ;  /* 0x0000000000007919 */ /* 0x000e220000002100 */
[----:B------:R-:W1:Y:S01]  /*00b0*/  LDCU.64 UR6, c[0x0][0x388] ;  /* 0x00007100ff0677ac */ /* 0x000e620008000a00 */
[----:B------:R-:W2:Y:S01]  /*00c0*/  LDC.64 R4, c[0x0][0x390] ;  /* 0x0000e400ff047b82 */ /* 0x000ea20000000a00 */
[----:B0-----:R-:W-:-:S05]  /*00d0*/  IADD3 R0, P0, PT, R0, UR4, RZ ;  /* 0x0000000400007c10 */ /* 0x001fca000ff1e0ff */
[----:B------:R-:W-:Y:S01]  /*00e0*/  IMAD.X R3, RZ, RZ, UR5, P0 ;  /* 0x00000005ff037e24 */ /* 0x000fe200080e06ff */
[----:B-1----:R-:W-:-:S04]  /*00f0*/  LEA R2, P0, R0, UR6, 0x3 ;  /* 0x0000000600027c11 */ /* 0x002fc8000f8018ff */
[----:B------:R-:W-:-:S05]  /*0100*/  LEA.HI.X R3, R0, UR7, R3, 0x3, P0 ;  /* 0x0000000700037c11 */ /* 0x000fca00080f1c03 */
[----:B--2---:R-:W-:Y:S04]  /*0110*/  STG.E.64 desc[UR8][R2.64], R4 ;  /* 0x0000000402007986 */ /* 0x004fe8000c101b08 */
[----:B------:R-:W-:Y:S01]  /*0120*/  STG.E.64 desc[UR8][R2.64+0x800], R4 ;  /* 0x0008000402007986 */ /* 0x000fe2000c101b08 */
[----:B------:R-:W-:Y:S05]  /*0130*/  EXIT ;  /* 0x000000000000794d */ /* 0x000fea0003800000 */
.L_x_86:
[----:B------:R-:W0:Y:S01]  /*0140*/  S2R R0, SR_TID.X ;  /* 0x0000000000007919 */ /* 0x000e220000002100 */
[----:B------:R-:W-:Y:S01]  /*0150*/  IMAD.U32 R2, RZ, RZ, UR7 ;  /* 0x00000007ff027e24 */ /* 0x000fe2000f8e00ff */
[----:B------:R-:W1:Y:S01]  /*0160*/  LDCU.64 UR10, c[0x0][0x388] ;  /* 0x00007100ff0a77ac */ /* 0x000e620008000a00 */
[----:B------:R-:W-:Y:S01]  /*0170*/  IMAD.U32 R6, RZ, RZ, UR7 ;  /* 0x00000007ff067e24 */ /* 0x000fe2000f8e00ff */
[----:B0-----:R-:W-:-:S04]  /*0180*/  ISETP.LT.U32.AND P0, PT, R0, UR6, PT ;  /* 0x0000000600007c0c */ /* 0x001fc8000bf01070 */
[----:B------:R-:W-:Y:S01]  /*0190*/  ISETP.GT.U32.AND.EX P0, PT, R2, RZ, PT, P0 ;  /* 0x000000ff0200720c */ /* 0x000fe20003f04100 */
[C---:B------:R-:W-:Y:S01]  /*01a0*/  VIADD R2, R0.reuse, 0x100 ;  /* 0x0000010000027836 */ /* 0x040fe20000000000 */
[----:B------:R-:W-:-:S04]  /*01b0*/  IADD3 R0, P2, PT, R0, UR4, RZ ;  /* 0x0000000400007c10 */ /* 0x000fc8000ff5e0ff */
[----:B------:R-:W-:Y:S01]  /*01c0*/  ISETP.LT.U32.AND P1, PT, R2, UR6, PT ;  /* 0x0000000602007c0c */ /* 0x000fe2000bf21070 */
[----:B------:R-:W-:Y:S01]  /*01d0*/  IMAD.X R3, RZ, RZ, UR5, P2 ;  /* 0x00000005ff037e24 */ /* 0x000fe200090e06ff */
[----:B-1----:R-:W-:Y:S02]  /*01e0*/  LEA R2, P2, R0, UR10, 0x3 ;  /* 0x0000000a00027c11 */ /* 0x002fe4000f8418ff */
[----:B------:R-:W-:Y:S02]  /*01f0*/  ISETP.GT.U32.AND.EX P1, PT, R6, RZ, PT, P1 ;  /* 0x000000ff0600720c */ /* 0x000fe40003f24110 */
[----:B------:R-:W-:Y:S01]  /*0200*/  LEA.HI.X R3, R0, UR11, R3, 0x3, P2 ;  /* 0x0000000b00037c11 */ /* 0x000fe200090f1c03 */
[----:B------:R-:W0:Y:S04]  /*0210*/  @P0 LDC.64 R4, c[0x0][0x390] ;  /* 0x0000e400ff040b82 */ /* 0x000e280000000a00 */
[----:B0-----:R0:W-:Y:S06]  /*0220*/  @P0 STG.E.64 desc[UR8][R2.64], R4 ;  /* 0x0000000402000986 */ /* 0x0011ec000c101b08 */
[----:B------:R-:W-:Y:S05]  /*0230*/  @!P1 EXIT ;  /* 0x000000000000994d */ /* 0x000fea0003800000 */
[----:B0-----:R-:W0:Y:S02]  /*0240*/  LDC.64 R4, c[0x0][0x390] ;  /* 0x0000e400ff047b82 */ /* 0x001e240000000a00 */
[----:B0-----:R-:W-:Y:S01]  /*0250*/  STG.E.64 desc[UR8][R2.64+0x800], R4 ;  /* 0x0008000402007986 */ /* 0x001fe2000c101b08 */
[----:B------:R-:W-:Y:S05]  /*0260*/  EXIT ;  /* 0x000000000000794d */ /* 0x000fea0003800000 */
.L_x_87:
        /* <DEDUP_REMOVED lines=9> */
.L_x_93:


//--------------------- .text._ZN3cub18CUB_300001_SM_10006detail11EmptyKernelIvEEvv --------------------------
	.section	.text._ZN3cub18CUB_300001_SM_10006detail11EmptyKernelIvEEvv,"ax",@progbits
	.align	128
        .global         _ZN3cub18CUB_300001_SM_10006detail11EmptyKernelIvEEvv
        .type           _ZN3cub18CUB_300001_SM_10006detail11EmptyKernelIvEEvv,@function
        .size           _ZN3cub18CUB_300001_SM_10006detail11EmptyKernelIvEEvv,(.L_x_94 - _ZN3cub18CUB_300001_SM_10006detail11EmptyKernelIvEEvv)
        .other          _ZN3cub18CUB_300001_SM_10006detail11EmptyKernelIvEEvv,@"STO_CUDA_ENTRY STV_DEFAULT"
_ZN3cub18CUB_300001_SM_10006detail11EmptyKernelIvEEvv:
.text._ZN3cub18CUB_300001_SM_10006detail11EmptyKernelIvEEvv:
[----:B------:R-:W-:Y:S01]  /*0000*/  LDC R1, c[0x0][0x37c] ;  /* 0x0000df00ff017b82 */ /* 0x000fe20000000800 */
[----:B------:R-:W-:Y:S05]  /*0010*/  EXIT ;  /* 0x000000000000794d */ /* 0x000fea0003800000 */
.L_x_88:
        /* <DEDUP_REMOVED lines=14> */
.L_x_94:


//--------------------- .nv.shared.reserved.0     --------------------------
	.section	.nv.shared.reserved.0,"aw",@nobits
	.weak		__nv_reservedSMEM_offset_0_alias
	.size		__nv_reservedSMEM_offset_0_alias, 0, 64
	.other		__nv_reservedSMEM_offset_0_alias,@"STO_CUDA_RESERVED_SHARED STV_DEFAULT"
__nv_reservedSMEM_offset_0_alias:
	.zero		0
	.zero		64


//--------------------- .nv.global                --------------------------
	.section	.nv.global,"aw",@nobits
.nv.global:
	.type		_ZN30_INTERNAL_4d1a649e_4_k_cu_main6thrust24THRUST_300001_SM_1000_NS12placeholders2_8E,@object
	.size		_ZN30_INTERNAL_4d1a649e_4_k_cu_main6thrust24THRUST_300001_SM_1000_NS12placeholders2_8E,(_ZN30_INTERNAL_4d1a649e_4_k_cu_main4cuda3std3__432_GLOBAL__N__4d1a649e_4_k_cu_main6ignoreE - _ZN30_INTERNAL_4d1a649e_4_k_cu_main6thrust24THRUST_300001_SM_1000_NS12placeholders2_8E)
_ZN30_INTERNAL_4d1a649e_4_k_cu_main6thrust24THRUST_300001_SM_1000_NS12placeholders2_8E:
	.zero		1
	.type		_ZN30_INTERNAL_4d1a649e_4_k_cu_main4cuda3std3__432_GLOBAL__N__4d1a649e_4_k_cu_main6ignoreE,@object
	.size		_ZN30_INTERNAL_4d1a649e_4_k_cu_main4cuda3std3__432_GLOBAL__N__4d1a649e_4_k_cu_main6ignoreE,(_ZN30_INTERNAL_4d1a649e_4_k_cu_main4cuda3std6ranges3__45__cpo4dataE - _ZN30_INTERNAL_4d1a649e_4_k_cu_main4cuda3std3__432_GLOBAL__N__4d1a649e_4_k_cu_main6ignoreE)
_ZN30_INTERNAL_4d1a649e_4_k_cu_main4cuda3std3__432_GLOBAL__N__4d1a649e_4_k_cu_main6ignoreE:
	.zero		1
	.type		_ZN30_INTERNAL_4d1a649e_4_k_cu_main4cuda3std6ranges3__45__cpo4dataE,@object
	.size		_ZN30_INTERNAL_4d1a649e_4_k_cu_main4cuda3std6ranges3__45__cpo4dataE,(_ZN30_INTERNAL_4d1a649e_4_k_cu_main6thrust24THRUST_300001_SM_1000_NS6system3cpp3parE - _ZN30_INTERNAL_4d1a649e_4_k_cu_main4cuda3std6ranges3__45__cpo4dataE)
_ZN30_INTERNAL_4d1a649e_4_k_cu_main4cuda3std6ranges3__45__cpo4dataE:
	.zero		1
	.type		_ZN30_INTERNAL_4d1a649e_4_k_cu_main6thrust24THRUST_300001_SM_1000_NS6system3cpp3parE,@object
	.size		_ZN30_INTERNAL_4d1a649e_4_k_cu_main6thrust24THRUST_300001_SM_1000_NS6system3cpp3parE,(_ZN30_INTERNAL_4d1a649e_4_k_cu_main4cuda3std3__45__cpo5beginE - _ZN30_INTERNAL_4d1a649e_4_k_cu_main6thrust24THRUST_300001_SM_1000_NS6system3cpp3parE)
_ZN30_INTERNAL_4d1a649e_4_k_cu_main6thrust24THRUST_300001_SM_1000_NS6system3cpp3parE:
	.zero		1
	.type		_ZN30_INTERNAL_4d1a649e_4_k_cu_main4cuda3std3__45__cpo5beginE,@object
	.size		_ZN30_INTERNAL_4d1a649e_4_k_cu_main4cuda3std3__45__cpo5beginE,(_ZN30_INTERNAL_4d1a649e_4_k_cu_main4cuda3std6ranges3__45__cpo5beginE - _ZN30_INTERNAL_4d1a649e_4_k_cu_main4cuda3std3__45__cpo5beginE)
_ZN30_INTERNAL_4d1a649e_4_k_cu_main4cuda3std3__45__cpo5beginE:
	.zero		1
	.type		_ZN30_INTERNAL_4d1a649e_4_k_cu_main4cuda3std6ranges3__45__cpo5beginE,@object
	.size		_ZN30_INTERNAL_4d1a649e_4_k_cu_main4cuda3std6ranges3__45__cpo5beginE,(_ZN30_INTERNAL_4d1a649e_4_k_cu_main6thrust24THRUST_300001_SM_1000_NS6deviceE - _ZN30_INTERNAL_4d1a649e_4_k_cu_main4cuda3std6ranges3__45__cpo5beginE)
_ZN30_INTERNAL_4d1a649e_4_k_cu_main4cuda3std6ranges3__45__cpo5beginE:
	.zero		1
	.type		_ZN30_INTERNAL_4d1a649e_4_k_cu_main6thrust24THRUST_300001_SM_1000_NS6deviceE,@object
	.size		_ZN30_INTERNAL_4d1a649e_4_k_cu_main6thrust24THRUST_300001_SM_1000_NS6deviceE,(_ZN30_INTERNAL_4d1a649e_4_k_cu_main4cuda3std3__47nulloptE - _ZN30_INTERNAL_4d1a649e_4_k_cu_main6thrust24THRUST_300001_SM_1000_NS6deviceE)
_ZN30_INTERNAL_4d1a649e_4_k_cu_main6thrust24THRUST_300001_SM_1000_NS6deviceE:
	.zero		1
	.type		_ZN30_INTERNAL_4d1a649e_4_k_cu_main4cuda3std3__47nulloptE,@object
	.size		_ZN30_INTERNAL_4d1a649e_4_k_cu_main4cuda3std3__47nulloptE,(_ZN30_INTERNAL_4d1a649e_4_k_cu_main4cuda3std6ranges3__45__cpo8distanceE - _ZN30_INTERNAL_4d1a649e_4_k_cu_main4cuda3std3__47nulloptE)
_ZN30_INTERNAL_4d1a649e_4_k_cu_main4cuda3std3__47nulloptE:
	.zero		1
	.type		_ZN30_INTERNAL_4d1a649e_4_k_cu_main4cuda3std6ranges3__45__cpo8distanceE,@object
	.size		_ZN30_INTERNAL_4d1a649e_4_k_cu_main4cuda3std6ranges3__45__cpo8distanceE,(_ZN30_INTERNAL_4d1a649e_4_k_cu_main6thrust24THRUST_300001_SM_1000_NS12placeholders2_4E - _ZN30_INTERNAL_4d1a649e_4_k_cu_main4cuda3std6ranges3__45__cpo8distanceE)
_ZN30_INTERNAL_4d1a649e_4_k_cu_main4cuda3std6ranges3__45__cpo8distanceE:
	.zero		1
	.type		_ZN30_INTERNAL_4d1a649e_4_k_cu_main6thrust24THRUST_300001_SM_1000_NS12placeholders2_4E,@object
	.size		_ZN30_INTERNAL_4d1a649e_4_k_cu_main6thrust24THRUST_300001_SM_1000_NS12placeholders2_4E,(_ZN30_INTERNAL_4d1a649e_4_k_cu_main4cuda3std3__45__cpo6rbeginE - _ZN30_INTERNAL_4d1a649e_4_k_cu_main6thrust24THRUST_300001_SM_1000_NS12placeholders2_4E)
_ZN30_INTERNAL_4d1a649e_4_k_cu_main6thrust24THRUST_300001_SM_1000_NS12placeholders2_4E:
	.zero		1
	.type		_ZN30_INTERNAL_4d1a649e_4_k_cu_main4cuda3std3__45__cpo6rbeginE,@object
	.size		_ZN30_INTERNAL_4d1a649e_4_k_cu_main4cuda3std3__45__cpo6rbeginE,(_ZN30_INTERNAL_4d1a649e_4_k_cu_main4cuda3std6ranges3__45__cpo7advanceE - _ZN30_INTERNAL_4d1a649e_4_k_cu_main4cuda3std3__45__cpo6rbeginE)
_ZN30_INTERNAL_4d1a649e_4_k_cu_main4cuda3std3__45__cpo6rbeginE:
	.zero		1
	.type		_ZN30_INTERNAL_4d1a649e_4_k_cu_main4cuda3std6ranges3__45__cpo7advanceE,@object
	.size		_ZN30_INTERNAL_4d1a649e_4_k_cu_main4cuda3std6ranges3__45__cpo7advanceE,(_ZN30_INTERNAL_4d1a649e_4_k_cu_main6thrust24THRUST_300001_SM_1000_NS12placeholders3_10E - _ZN30_INTERNAL_4d1a649e_4_k_cu_main4cuda3std6ranges3__45__cpo7advanceE)
_ZN30_INTERNAL_4d1a649e_4_k_cu_main4cuda3std6ranges3__45__cpo7advanceE:
	.zero		1
	.type		_ZN30_INTERNAL_4d1a649e_4_k_cu_main6thrust24THRUST_300001_SM_1000_NS12placeholders3_10E,@object
	.size		_ZN30_INTERNAL_4d1a649e_4_k_cu_main6thrust24THRUST_300001_SM_1000_NS12placeholders3_10E,(_ZN30_INTERNAL_4d1a649e_4_k_cu_main4cuda3std3__48in_placeE - _ZN30_INTERNAL_4d1a649e_4_k_cu_main6thrust24THRUST_300001_SM_1000_NS12placeholders3_10E)
_ZN30_INTERNAL_4d1a649e_4_k_cu_main6thrust24THRUST_300001_SM_1000_NS12placeholders3_10E:
	.zero		1
	.type		_ZN30_INTERNAL_4d1a649e_4_k_cu_main4cuda3std3__48in_placeE,@object
	.size		_ZN30_INTERNAL_4d1a649e_4_k_cu_main4cuda3std3__48in_placeE,(_ZN30_INTERNAL_4d1a649e_4_k_cu_main4cuda3std6ranges3__45__cpo4sizeE - _ZN30_INTERNAL_4d1a649e_4_k_cu_main4cuda3std3__48in_placeE)
_ZN30_INTERNAL_4d1a649e_4_k_cu_main4cuda3std3__48in_placeE:
	.zero		1
	.type		_ZN30_INTERNAL_4d1a649e_4_k_cu_main4cuda3std6ranges3__45__cpo4sizeE,@object
	.size		_ZN30_INTERNAL_4d1a649e_4_k_cu_main4cuda3std6ranges3__45__cpo4sizeE,(_ZN30_INTERNAL_4d1a649e_4_k_cu_main6thrust24THRUST_300001_SM_1000_NS12placeholders2_2E - _ZN30_INTERNAL_4d1a649e_4_k_cu_main4cuda3std6ranges3__45__cpo4sizeE)
_ZN30_INTERNAL_4d1a649e_4_k_cu_main4cuda3std6ranges3__45__cpo4sizeE:
	.zero		1
	.type		_ZN30_INTERNAL_4d1a649e_4_k_cu_main6thrust24THRUST_300001_SM_1000_NS12placeholders2_2E,@object
	.size		_ZN30_INTERNAL_4d1a649e_4_k_cu_main6thrust24THRUST_300001_SM_1000_NS12placeholders2_2E,(_ZN30_INTERNAL_4d1a649e_4_k_cu_main4cuda3std3__45__cpo6cbeginE - _ZN30_INTERNAL_4d1a649e_4_k_cu_main6thrust24THRUST_300001_SM_1000_NS12placeholders2_2E)
_ZN30_INTERNAL_4d1a649e_4_k_cu_main6thrust24THRUST_300001_SM_1000_NS12placeholders2_2E:
	.zero		1
	.type		_ZN30_INTERNAL_4d1a649e_4_k_cu_main4cuda3std3__45__cpo6cbeginE,@object
	.size		_ZN30_INTERNAL_4d1a649e_4_k_cu_main4cuda3std3__45__cpo6cbeginE,(_ZN30_INTERNAL_4d1a649e_4_k_cu_main4cuda3std6ranges3__45__cpo6cbeginE - _ZN30_INTERNAL_4d1a649e_4_k_cu_main4cuda3std3__45__cpo6cbeginE)
_ZN30_INTERNAL_4d1a649e_4_k_cu_main4cuda3std3__45__cpo6cbeginE:
	.zero		1
	.type		_ZN30_INTERNAL_4d1a649e_4_k_cu_main4cuda3std6ranges3__45__cpo6cbeginE,@object
	.size		_ZN30_INTERNAL_4d1a649e_4_k_cu_main4cuda3std6ranges3__45__cpo6cbeginE,(_ZN30_INTERNAL_4d1a649e_4_k_cu_main6thrust24THRUST_300001_SM_1000_NS12placeholders2_6E - _ZN30_INTERNAL_4d1a649e_4_k_cu_main4cuda3std6ranges3__45__cpo6cbeginE)
_ZN30_INTERNAL_4d1a649e_4_k_cu_main4cuda3std6ranges3__45__cpo6cbeginE:
	.zero		1
	.type		_ZN30_INTERNAL_4d1a649e_4_k_cu_main6thrust24THRUST_300001_SM_1000_NS12placeholders2_6E,@object
	.size		_ZN30_INTERNAL_4d1a649e_4_k_cu_main6thrust24THRUST_300001_SM_1000_NS12placeholders2_6E,(_ZN30_INTERNAL_4d1a649e_4_k_cu_main4cuda3std3__45__cpo7crbeginE - _ZN30_INTERNAL_4d1a649e_4_k_cu_main6thrust24THRUST_300001_SM_1000_NS12placeholders2_6E)
_ZN30_INTERNAL_4d1a649e_4_k_cu_main6thrust24THRUST_300001_SM_1000_NS12placeholders2_6E:
	.zero		1
	.type		_ZN30_INTERNAL_4d1a649e_4_k_cu_main4cuda3std3__45__cpo7crbeginE,@object
	.size		_ZN30_INTERNAL_4d1a649e_4_k_cu_main4cuda3std3__45__cpo7crbeginE,(_ZN30_INTERNAL_4d1a649e_4_k_cu_main4cuda3std6ranges3__45__cpo4nextE - _ZN30_INTERNAL_4d1a649e_4_k_cu_main4cuda3std3__45__cpo7crbeginE)
_ZN30_INTERNAL_4d1a649e_4_k_cu_main4cuda3std3__45__cpo7crbeginE:
	.zero		1
	.type		_ZN30_INTERNAL_4d1a649e_4_k_cu_main4cuda3std6ranges3__45__cpo4nextE,@object
	.size		_ZN30_INTERNAL_4d1a649e_4_k_cu_main4cuda3std6ranges3__45__cpo4nextE,(_ZN30_INTERNAL_4d1a649e_4_k_cu_main4cuda3std6ranges3__45__cpo4swapE - _ZN30_INTERNAL_4d1a649e_4_k_cu_main4cuda3std6ranges3__45__cpo4nextE)
_ZN30_INTERNAL_4d1a649e_4_k_cu_main4cuda3std6ranges3__45__cpo4nextE:
	.zero		1
	.type		_ZN30_INTERNAL_4d1a649e_4_k_cu_main4cuda3std6ranges3__45__cpo4swapE,@object
	.size		_ZN30_INTERNAL_4d1a649e_4_k_cu_main4cuda3std6ranges3__45__cpo4swapE,(_ZN30_INTERNAL_4d1a649e_4_k_cu_main6thrust24THRUST_300001_SM_1000_NS8cuda_cub10par_nosyncE - _ZN30_INTERNAL_4d1a649e_4_k_cu_main4cuda3std6ranges3__45__cpo4swapE)
_ZN30_INTERNAL_4d1a649e_4_k_cu_main4cuda3std6ranges3__45__cpo4swapE:
	.zero		1
	.type		_ZN30_INTERNAL_4d1a649e_4_k_cu_main6thrust24THRUST_300001_SM_1000_NS8cuda_cub10par_nosyncE,@object
	.size		_ZN30_INTERNAL_4d1a649e_4_k_cu_main6thrust24THRUST_300001_SM_1000_NS8cuda_cub10par_nosyncE,(_ZN30_INTERNAL_4d1a649e_4_k_cu_main6thrust24THRUST_300001_SM_1000_NS3seqE - _ZN30_INTERNAL_4d1a649e_4_k_cu_main6thrust24THRUST_300001_SM_1000_NS8cuda_cub10par_nosyncE)
_ZN30_INTERNAL_4d1a649e_4_k_cu_main6thrust24THRUST_300001_SM_1000_NS8cuda_cub10par_nosyncE:
	.zero		1
	.type		_ZN30_INTERNAL_4d1a649e_4_k_cu_main6thrust24THRUST_300001_SM_1000_NS3seqE,@object
	.size		_ZN30_INTERNAL_4d1a649e_4_k_cu_main6thrust24THRUST_300001_SM_1000_NS3seqE,(_ZN30_INTERNAL_4d1a649e_4_k_cu_main4cuda3std3__420unreachable_sentinelE - _ZN30_INTERNAL_4d1a649e_4_k_cu_main6thrust24THRUST_300001_SM_1000_NS3seqE)
_ZN30_INTERNAL_4d1a649e_4_k_cu_main6thrust24THRUST_300001_SM_1000_NS3seqE:
	.zero		1
	.type		_ZN30_INTERNAL_4d1a649e_4_k_cu_main4cuda3std3__420unreachable_sentinelE,@object
	.size		_ZN30_INTERNAL_4d1a649e_4_k_cu_main4cuda3std3__420unreachable_sentinelE,(_ZN30_INTERNAL_4d1a649e_4_k_cu_main4cuda3std6ranges3__45__cpo5ssizeE - _ZN30_INTERNAL_4d1a649e_4_k_cu_main4cuda3std3__420unreachable_sentinelE)
_ZN30_INTERNAL_4d1a649e_4_k_cu_main4cuda3std3__420unreachable_sentinelE:
	.zero		1
	.type		_ZN30_INTERNAL_4d1a649e_4_k_cu_main4cuda3std6ranges3__45__cpo5ssizeE,@object
	.size		_ZN30_INTERNAL_4d1a649e_4_k_cu_main4cuda3std6ranges3__45__cpo5ssizeE,(_ZN30_INTERNAL_4d1a649e_4_k_cu_main6thrust24THRUST_300001_SM_1000_NS12placeholders2_3E - _ZN30_INTERNAL_4d1a649e_4_k_cu_main4cuda3std6ranges3__45__cpo5ssizeE)
_ZN30_INTERNAL_4d1a649e_4_k_cu_main4cuda3std6ranges3__45__cpo5ssizeE:
	.zero		1
	.type		_ZN30_INTERNAL_4d1a649e_4_k_cu_main6thrust24THRUST_300001_SM_1000_NS12placeholders2_3E,@object
	.size		_ZN30_INTERNAL_4d1a649e_4_k_cu_main6thrust24THRUST_300001_SM_1000_NS12placeholders2_3E,(_ZN30_INTERNAL_4d1a649e_4_k_cu_main4cuda3std3__45__cpo4cendE - _ZN30_INTERNAL_4d1a649e_4_k_cu_main6thrust24THRUST_300001_SM_1000_NS12placeholders2_3E)
_ZN30_INTERNAL_4d1a649e_4_k_cu_main6thrust24THRUST_300001_SM_1000_NS12placeholders2_3E:
	.zero		1
	.type		_ZN30_INTERNAL_4d1a649e_4_k_cu_main4cuda3std3__45__cpo4cendE,@object
	.size		_ZN30_INTERNAL_4d1a649e_4_k_cu_main4cuda3std3__45__cpo4cendE,(_ZN30_INTERNAL_4d1a649e_4_k_cu_main4cuda3std6ranges3__45__cpo4cendE - _ZN30_INTERNAL_4d1a649e_4_k_cu_main4cuda3std3__45__cpo4cendE)
_ZN30_INTERNAL_4d1a649e_4_k_cu_main4cuda3std3__45__cpo4cendE:
	.zero		1
	.type		_ZN30_INTERNAL_4d1a649e_4_k_cu_main4cuda3std6ranges3__45__cpo4cendE,@object
	.size		_ZN30_INTERNAL_4d1a649e_4_k_cu_main4cuda3std6ranges3__45__cpo4cendE,(_ZN30_INTERNAL_4d1a649e_4_k_cu_main6thrust24THRUST_300001_SM_1000_NS12placeholders2_7E - _ZN30_INTERNAL_4d1a649e_4_k_cu_main4cuda3std6ranges3__45__cpo4cendE)
_ZN30_INTERNAL_4d1a649e_4_k_cu_main4cuda3std6ranges3__45__cpo4cendE:
	.zero		1
	.type		_ZN30_INTERNAL_4d1a649e_4_k_cu_main6thrust24THRUST_300001_SM_1000_NS12placeholders2_7E,@object
	.size		_ZN30_INTERNAL_4d1a649e_4_k_cu_main6thrust24THRUST_300001_SM_1000_NS12placeholders2_7E,(_ZN30_INTERNAL_4d1a649e_4_k_cu_main4cuda3std3__45__cpo5crendE - _ZN30_INTERNAL_4d1a649e_4_k_cu_main6thrust24THRUST_300001_SM_1000_NS12placeholders2_7E)
_ZN30_INTERNAL_4d1a649e_4_k_cu_main6thrust24THRUST_300001_SM_1000_NS12placeholders2_7E:
	.zero		1
	.type		_ZN30_INTERNAL_4d1a649e_4_k_cu_main4cuda3std3__45__cpo5crendE,@object
	.size		_ZN30_INTERNAL_4d1a649e_4_k_cu_main4cuda3std3__45__cpo5crendE,(_ZN30_INTERNAL_4d1a649e_4_k_cu_main4cuda3std6ranges3__45__cpo4prevE - _ZN30_INTERNAL_4d1a649e_4_k_cu_main4cuda3std3__45__cpo5crendE)
_ZN30_INTERNAL_4d1a649e_4_k_cu_main4cuda3std3__45__cpo5crendE:
	.zero		1
	.type		_ZN30_INTERNAL_4d1a649e_4_k_cu_main4cuda3std6ranges3__45__cpo4prevE,@object
	.size		_ZN30_INTERNAL_4d1a649e_4_k_cu_main4cuda3std6ranges3__45__cpo4prevE,(_ZN30_INTERNAL_4d1a649e_4_k_cu_main4cuda3std6ranges3__45__cpo9iter_moveE - _ZN30_INTERNAL_4d1a649e_4_k_cu_main4cuda3std6ranges3__45__cpo4prevE)
_ZN30_INTERNAL_4d1a649e_4_k_cu_main4cuda3std6ranges3__45__cpo4prevE:
	.zero		1
	.type		_ZN30_INTERNAL_4d1a649e_4_k_cu_main4cuda3std6ranges3__45__cpo9iter_moveE,@object
	.size		_ZN30_INTERNAL_4d1a649e_4_k_cu_main4cuda3std6ranges3__45__cpo9iter_moveE,(_ZN30_INTERNAL_4d1a649e_4_k_cu_main6thrust24THRUST_300001_SM_1000_NS6system6detail10sequential3seqE - _ZN30_INTERNAL_4d1a649e_4_k_cu_main4cuda3std6ranges3__45__cpo9iter_moveE)
_ZN30_INTERNAL_4d1a649e_4_k_cu_main4cuda3std6ranges3__45__cpo9iter_moveE:
	.zero		1
	.type		_ZN30_INTERNAL_4d1a649e_4_k_cu_main6thrust24THRUST_300001_SM_1000_NS6system6detail10sequential3seqE,@object
	.size		_ZN30_INTERNAL_4d1a649e_4_k_cu_main6thrust24THRUST_300001_SM_1000_NS6system6detail10sequential3seqE,(_ZN30_INTERNAL_4d1a649e_4_k_cu_main6thrust24THRUST_300001_SM_1000_NS12placeholders2_9E - _ZN30_INTERNAL_4d1a649e_4_k_cu_main6thrust24THRUST_300001_SM_1000_NS6system6detail10sequential3seqE)
_ZN30_INTERNAL_4d1a649e_4_k_cu_main6thrust24THRUST_300001_SM_1000_NS6system6detail10sequential3seqE:
	.zero		1
	.type		_ZN30_INTERNAL_4d1a649e_4_k_cu_main6thrust24THRUST_300001_SM_1000_NS12placeholders2_9E,@object
	.size		_ZN30_INTERNAL_4d1a649e_4_k_cu_main6thrust24THRUST_300001_SM_1000_NS12placeholders2_9E,(_ZN30_INTERNAL_4d1a649e_4_k_cu_main4cuda3std3__419piecewise_constructE - _ZN30_INTERNAL_4d1a649e_4_k_cu_main6thrust24THRUST_300001_SM_1000_NS12placeholders2_9E)
_ZN30_INTERNAL_4d1a649e_4_k_cu_main6thrust24THRUST_300001_SM_1000_NS12placeholders2_9E:
	.zero		1
	.type		_ZN30_INTERNAL_4d1a649e_4_k_cu_main4cuda3std3__419piecewise_constructE,@object
	.size		_ZN30_INTERNAL_4d1a649e_4_k_cu_main4cuda3std3__419piecewise_constructE,(_ZN30_INTERNAL_4d1a649e_4_k_cu_main4cuda3std6ranges3__45__cpo5cdataE - _ZN30_INTERNAL_4d1a649e_4_k_cu_main4cuda3std3__419piecewise_constructE)
_ZN30_INTERNAL_4d1a649e_4_k_cu_main4cuda3std3__419piecewise_constructE:
	.zero		1
	.type		_ZN30_INTERNAL_4d1a649e_4_k_cu_main4cuda3std6ranges3__45__cpo5cdataE,@object
	.size		_ZN30_INTERNAL_4d1a649e_4_k_cu_main4cuda3std6ranges3__45__cpo5cdataE,(_ZN30_INTERNAL_4d1a649e_4_k_cu_main6thrust24THRUST_300001_SM_1000_NS12placeholders2_1E - _ZN30_INTERNAL_4d1a649e_4_k_cu_main4cuda3std6ranges3__45__cpo5cdataE)
_ZN30_INTERNAL_4d1a649e_4_k_cu_main4cuda3std6ranges3__45__cpo5cdataE:
	.zero		1
	.type		_ZN30_INTERNAL_4d1a649e_4_k_cu_main6thrust24THRUST_300001_SM_1000_NS12placeholders2_1E,@object
	.size		_ZN30_INTERNAL_4d1a649e_4_k_cu_main6thrust24THRUST_300001_SM_1000_NS12placeholders2_1E,(_ZN30_INTERNAL_4d1a649e_4_k_cu_main4cuda3std3__45__cpo3endE - _ZN30_INTERNAL_4d1a649e_4_k_cu_main6thrust24THRUST_300001_SM_1000_NS12placeholders2_1E)
_ZN30_INTERNAL_4d1a649e_4_k_cu_main6thrust24THRUST_300001_SM_1000_NS12placeholders2_1E:
	.zero		1
	.type		_ZN30_INTERNAL_4d1a649e_4_k_cu_main4cuda3std3__45__cpo3endE,@object
	.size		_ZN30_INTERNAL_4d1a649e_4_k_cu_main4cuda3std3__45__cpo3endE,(_ZN30_INTERNAL_4d1a649e_4_k_cu_main4cuda3std6ranges3__45__cpo3endE - _ZN30_INTERNAL_4d1a649e_4_k_cu_main4cuda3std3__45__cpo3endE)
_ZN30_INTERNAL_4d1a649e_4_k_cu_main4cuda3std3__45__cpo3endE:
	.zero		1
	.type		_ZN30_INTERNAL_4d1a649e_4_k_cu_main4cuda3std6ranges3__45__cpo3endE,@object
	.size		_ZN30_INTERNAL_4d1a649e_4_k_cu_main4cuda3std6ranges3__45__cpo3endE,(_ZN30_INTERNAL_4d1a649e_4_k_cu_main6thrust24THRUST_300001_SM_1000_NS12placeholders2_5E - _ZN30_INTERNAL_4d1a649e_4_k_cu_main4cuda3std6ranges3__45__cpo3endE)
_ZN30_INTERNAL_4d1a649e_4_k_cu_main4cuda3std6ranges3__45__cpo3endE:
	.zero		1
	.type		_ZN30_INTERNAL_4d1a649e_4_k_cu_main6thrust24THRUST_300001_SM_1000_NS12placeholders2_5E,@object
	.size		_ZN30_INTERNAL_4d1a649e_4_k_cu_main6thrust24THRUST_300001_SM_1000_NS12placeholders2_5E,(_ZN30_INTERNAL_4d1a649e_4_k_cu_main4cuda3std3__45__cpo4rendE - _ZN30_INTERNAL_4d1a649e_4_k_cu_main6thrust24THRUST_300001_SM_1000_NS12placeholders2_5E)
_ZN30_INTERNAL_4d1a649e_4_k_cu_main6thrust24THRUST_300001_SM_1000_NS12placeholders2_5E:
	.zero		1
	.type		_ZN30_INTERNAL_4d1a649e_4_k_cu_main4cuda3std3__45__cpo4rendE,@object
	.size		_ZN30_INTERNAL_4d1a649e_4_k_cu_main4cuda3std3__45__cpo4rendE,(_ZN30_INTERNAL_4d1a649e_4_k_cu_main4cuda3std6ranges3__45__cpo9iter_swapE - _ZN30_INTERNAL_4d1a649e_4_k_cu_main4cuda3std3__45__cpo4rendE)
_ZN30_INTERNAL_4d1a649e_4_k_cu_main4cuda3std3__45__cpo4rendE:
	.zero		1
	.type		_ZN30_INTERNAL_4d1a649e_4_k_cu_main4cuda3std6ranges3__45__cpo9iter_swapE,@object
	.size		_ZN30_INTERNAL_4d1a649e_4_k_cu_main4cuda3std6ranges3__45__cpo9iter_swapE,(_ZN30_INTERNAL_4d1a649e_4_k_cu_main4cuda3std3__48unexpectE - _ZN30_INTERNAL_4d1a649e_4_k_cu_main4cuda3std6ranges3__45__cpo9iter_swapE)
_ZN30_INTERNAL_4d1a649e_4_k_cu_main4cuda3std6ranges3__45__cpo9iter_swapE:
	.zero		1
	.type		_ZN30_INTERNAL_4d1a649e_4_k_cu_main4cuda3std3__48unexpectE,@object
	.size		_ZN30_INTERNAL_4d1a649e_4_k_cu_main4cuda3std3__48unexpectE,(_ZN30_INTERNAL_4d1a649e_4_k_cu_main6thrust24THRUST_300001_SM_1000_NS8cuda_cub3parE - _ZN30_INTERNAL_4d1a649e_4_k_cu_main4cuda3std3__48unexpectE)
_ZN30_INTERNAL_4d1a649e_4_k_cu_main4cuda3std3__48unexpectE:
	.zero		1
	.type		_ZN30_INTERNAL_4d1a649e_4_k_cu_main6thrust24THRUST_300001_SM_1000_NS8cuda_cub3parE,@object
	.size		_ZN30_INTERNAL_4d1a649e_4_k_cu_main6thrust24THRUST_300001_SM_1000_NS8cuda_cub3parE,(.L_29 - _ZN30_INTERNAL_4d1a649e_4_k_cu_main6thrust24THRUST_300001_SM_1000_NS8cuda_cub3parE)
_ZN30_INTERNAL_4d1a649e_4_k_cu_main6thrust24THRUST_300001_SM_1000_NS8cuda_cub3parE:
	.zero		1
.L_29:


//--------------------- .nv.constant0._ZN3cub18CUB_300001_SM_10006detail9transform16transform_kernelINS2_10policy_hubILb1EN4cuda3std3__45tupleIJN6thrust24THRUST_300001_SM_1000_NS17counting_iteratorIiNSA_11use_defaultESC_SC_EEEEEE10policy1000El7rng_gpuNSA_6detail15normal_iteratorINSA_10device_ptrIdEEEEJSD_EEEvT0_iT1_T2_DpNS2_10kernel_argIT3_EE --------------------------
	.section	.nv.constant0._ZN3cub18CUB_300001_SM_10006detail9transform16transform_kernelINS2_10policy_hubILb1EN4cuda3std3__45tupleIJN6thrust24THRUST_300001_SM_1000_NS17counting_iteratorIiNSA_11use_defaultESC_SC_EEEEEE10policy1000El7rng_gpuNSA_6detail15normal_iteratorINSA_10device_ptrIdEEEEJSD_EEEvT0_iT1_T2_DpNS2_10kernel_argIT3_EE,"a",@progbits
	.sectionflags	@""
	.align	4
.nv.constant0._ZN3cub18CUB_300001_SM_10006detail9transform16transform_kernelINS2_10policy_hubILb1EN4cuda3std3__45tupleIJN6thrust24THRUST_300001_SM_1000_NS17counting_iteratorIiNSA_11use_defaultESC_SC_EEEEEE10policy1000El7rng_gpuNSA_6detail15normal_iteratorINSA_10device_ptrIdEEEEJSD_EEEvT0_iT1_T2_DpNS2_10kernel_argIT3_EE:
	.zero		936


//--------------------- .nv.constant0._ZN3cub18CUB_300001_SM_10006detail9transform16transform_kernelINS2_10policy_hubILb1EN4cuda3std3__45tupleIJN6thrust24THRUST_300001_SM_1000_NS17counting_iteratorIiNSA_11use_defaultESC_SC_EEEEEE10policy1000Ei7rng_gpuNSA_6detail15normal_iteratorINSA_10device_ptrIdEEEEJSD_EEEvT0_iT1_T2_DpNS2_10kernel_argIT3_EE --------------------------
	.section	.nv.constant0._ZN3cub18CUB_300001_SM_10006detail9transform16transform_kernelINS2_10policy_hubILb1EN4cuda3std3__45tupleIJN6thrust24THRUST_300001_SM_1000_NS17counting_iteratorIiNSA_11use_defaultESC_SC_EEEEEE10policy1000Ei7rng_gpuNSA_6detail15normal_iteratorINSA_10device_ptrIdEEEEJSD_EEEvT0_iT1_T2_DpNS2_10kernel_argIT3_EE,"a",@progbits
	.sectionflags	@""
	.align	4
.nv.constant0._ZN3cub18CUB_300001_SM_10006detail9transform16transform_kernelINS2_10policy_hubILb1EN4cuda3std3__45tupleIJN6thrust24THRUST_300001_SM_1000_NS17counting_iteratorIiNSA_11use_defaultESC_SC_EEEEEE10policy1000Ei7rng_gpuNSA_6detail15normal_iteratorINSA_10device_ptrIdEEEEJSD_EEEvT0_iT1_T2_DpNS2_10kernel_argIT3_EE:
	.zero		936


//--------------------- .nv.constant0._ZN3cub18CUB_300001_SM_10006detail8for_each13static_kernelINS2_12policy_hub_t12policy_500_tEmN6thrust24THRUST_300001_SM_1000_NS8cuda_cub20__uninitialized_fill7functorINS7_10device_ptrIdEEdEEEEvT0_T1_ --------------------------
	.section	.nv.constant0._ZN3cub18CUB_300001_SM_10006detail8for_each13static_kernelINS2_12policy_hub_t12policy_500_tEmN6thrust24THRUST_300001_SM_1000_NS8cuda_cub20__uninitialized_fill7functorINS7_10device_ptrIdEEdEEEEvT0_T1_,"a",@progbits
	.sectionflags	@""
	.align	4
.nv.constant0._ZN3cub18CUB_300001_SM_10006detail8for_each13static_kernelINS2_12policy_hub_t12policy_500_tEmN6thrust24THRUST_300001_SM_1000_NS8cuda_cub20__uninitialized_fill7functorINS7_10device_ptrIdEEdEEEEvT0_T1_:
	.zero		920


//--------------------- .nv.constant0._ZN3cub18CUB_300001_SM_10006detail11EmptyKernelIvEEvv --------------------------
	.section	.nv.constant0._ZN3cub18CUB_300001_SM_10006detail11EmptyKernelIvEEvv,"a",@progbits
	.sectionflags	@""
	.align	4
.nv.constant0._ZN3cub18CUB_300001_SM_10006detail11EmptyKernelIvEEvv:
	.zero		896


//--------------------- SYMBOLS --------------------------

	.type		.nv.reservedSmem.offset0,@object
	.size		.nv.reservedSmem.offset0,0x4
